	.target	sm_100a

	.elftype	@"ET_EXEC"


//--------------------- .note.nv.tkinfo           --------------------------
	.section	.note.nv.tkinfo,"",@"SHT_NOTE"
	.sectionflags	@"SHF_NOTE_NV_TKINFO"
	.tkinfo
        /*0018*/ 	.word	0x00000002
        /*0030*/ 	.string	""
        /*0030*/ 	.string	"ptxas"
        /*0030*/ 	.string	"Cuda compilation tools, release 13.0, V13.0.88"
        /*0030*/ 	.string	"Build cuda_13.0.r13.0/compiler.36424714_0"
        /*0030*/ 	.string	"-arch sm_100a -m 64 "



//--------------------- .note.nv.cuinfo           --------------------------
	.section	.note.nv.cuinfo,"",@"SHT_NOTE"
	.sectionflags	@"SHF_NOTE_NV_CUINFO"
        /*0018*/ 	.short	0x0002
        /*001a*/ 	.short	0x0064
        /*001c*/ 	.short	0x0082
	.zero		2


//--------------------- .nv.info                  --------------------------
	.section	.nv.info,"",@"SHT_CUDA_INFO"
	.align	4


	//----- nvinfo : EIATTR_REGCOUNT
	.align		4
        /*0000*/ 	.byte	0x04, 0x2f
        /*0002*/ 	.short	(.L_20 - .L_19)
	.align		4
.L_19:
        /*0004*/ 	.word	index@(_ZN7cutlass13device_kernelINS_4gemm6kernel13GemmUniversalIN4cute5tupleIJiiiiEEENS1_10collective13CollectiveMmaINS1_35MainloopSm100TmaUmmaWarpSpecializedILi2ELi2ELi2ENS5_IJNS4_1CILi1EEESB_SB_EEEEENS5_IJNSA_ILi128EEENSA_ILi256EEENSA_ILi32EEEEEEaNS5_IJlSB_lEEEaSI_NS4_8TiledMMAINS4_8MMA_AtomIJNS4_15SM100_MMA_S8_SSIaaiLi128ELi256ELNS4_4UMMA5MajorE0ELSN_0ELNSM_8SaturateE0EEEEEENS4_6LayoutISC_NS5_IJNSA_ILi0EEESS_SS_EEEEENS5_IJNS4_10UnderscoreESV_SV_EEEEENS4_13SM90_TMA_LOADENS4_14ComposedLayoutINS4_7SwizzleILi1ELi4ELi3EEENS4_18smem_ptr_flag_bitsILi8EEENSR_INS5_IJNSA_ILi8EEESG_EEENS5_IJSG_SB_EEEEEEEvNS4_8identityESY_S18_vS19_EENS_8epilogue10collective18CollectiveEpilogueINS1B_23Sm100TmaWarpSpecializedILi4ELi2ELi64ELb0ELb0EEEJSH_NS5_IJNSR_ISE_SB_EENSR_INSA_ILi64EEESB_EEEEEaSI_aSI_NS1B_6fusion15FusionCallbacksIS1F_NS1K_17LinearCombinationIaiaiLNS_15FloatRoundStyleE2EEESH_S1J_JEEENS4_5SM1004TMEM4LOAD26SM100_TMEM_LOAD_32dp32b64xESY_NSZ_INS10_ILi2ELi4ELi3EEES13_NSR_INS5_IJS14_S1H_EEENS5_IJS1H_SB_EEEEEEENS4_39AutoVectorizingCopyWithAssumedAlignmentILi128EEENS4_14SM90_TMA_STOREES1Y_S20_S20_EEEvvEEEEvNT_6ParamsE)
        /*0008*/ 	.word	0x000000af


	//----- nvinfo : EIATTR_FRAME_SIZE
	.align		4
.L_20:
        /*000c*/ 	.byte	0x04, 0x11
        /*000e*/ 	.short	(.L_22 - .L_21)
	.align		4
.L_21:
        /*0010*/ 	.word	index@($__internal_2_$__cuda_sm10x_tcgen05_guardrail_trap_unallocated_columns_being_dealloced)
        /*0014*/ 	.word	0x00000000


	//----- nvinfo : EIATTR_FRAME_SIZE
	.align		4
.L_22:
        /*0018*/ 	.byte	0x04, 0x11
        /*001a*/ 	.short	(.L_24 - .L_23)
	.align		4
.L_23:
        /*001c*/ 	.word	index@($__internal_1_$__cuda_sm10x_tcgen05_guardrail_trap_phase_invalid_during_alloc)
        /*0020*/ 	.word	0x00000000


	//----- nvinfo : EIATTR_FRAME_SIZE
	.align		4
.L_24:
        /*0024*/ 	.byte	0x04, 0x11
        /*0026*/ 	.short	(.L_26 - .L_25)
	.align		4
.L_25:
        /*0028*/ 	.word	index@($__internal_0_$__cuda_sm10x_tcgen05_guardrail_trap_col_being_dealloced_not_returned_by_alloc)
        /*002c*/ 	.word	0x00000000


	//----- nvinfo : EIATTR_FRAME_SIZE
	.align		4
.L_26:
        /*0030*/ 	.byte	0x04, 0x11
        /*0032*/ 	.short	(.L_28 - .L_27)
	.align		4
.L_27:
        /*0034*/ 	.word	index@(_ZN7cutlass13device_kernelINS_4gemm6kernel13GemmUniversalIN4cute5tupleIJiiiiEEENS1_10collective13CollectiveMmaINS1_35MainloopSm100TmaUmmaWarpSpecializedILi2ELi2ELi2ENS5_IJNS4_1CILi1EEESB_SB_EEEEENS5_IJNSA_ILi128EEENSA_ILi256EEENSA_ILi32EEEEEEaNS5_IJlSB_lEEEaSI_NS4_8TiledMMAINS4_8MMA_AtomIJNS4_15SM100_MMA_S8_SSIaaiLi128ELi256ELNS4_4UMMA5MajorE0ELSN_0ELNSM_8SaturateE0EEEEEENS4_6LayoutISC_NS5_IJNSA_ILi0EEESS_SS_EEEEENS5_IJNS4_10UnderscoreESV_SV_EEEEENS4_13SM90_TMA_LOADENS4_14ComposedLayoutINS4_7SwizzleILi1ELi4ELi3EEENS4_18smem_ptr_flag_bitsILi8EEENSR_INS5_IJNSA_ILi8EEESG_EEENS5_IJSG_SB_EEEEEEEvNS4_8identityESY_S18_vS19_EENS_8epilogue10collective18CollectiveEpilogueINS1B_23Sm100TmaWarpSpecializedILi4ELi2ELi64ELb0ELb0EEEJSH_NS5_IJNSR_ISE_SB_EENSR_INSA_ILi64EEESB_EEEEEaSI_aSI_NS1B_6fusion15FusionCallbacksIS1F_NS1K_17LinearCombinationIaiaiLNS_15FloatRoundStyleE2EEESH_S1J_JEEENS4_5SM1004TMEM4LOAD26SM100_TMEM_LOAD_32dp32b64xESY_NSZ_INS10_ILi2ELi4ELi3EEES13_NSR_INS5_IJS14_S1H_EEENS5_IJS1H_SB_EEEEEEENS4_39AutoVectorizingCopyWithAssumedAlignmentILi128EEENS4_14SM90_TMA_STOREES1Y_S20_S20_EEEvvEEEEvNT_6ParamsE)
        /*0038*/ 	.word	0x00000000


	//----- nvinfo : EIATTR_MIN_STACK_SIZE
	.align		4
.L_28:
        /*003c*/ 	.byte	0x04, 0x12
        /*003e*/ 	.short	(.L_30 - .L_29)
	.align		4
.L_29:
        /*0040*/ 	.word	index@(_ZN7cutlass13device_kernelINS_4gemm6kernel13GemmUniversalIN4cute5tupleIJiiiiEEENS1_10collective13CollectiveMmaINS1_35MainloopSm100TmaUmmaWarpSpecializedILi2ELi2ELi2ENS5_IJNS4_1CILi1EEESB_SB_EEEEENS5_IJNSA_ILi128EEENSA_ILi256EEENSA_ILi32EEEEEEaNS5_IJlSB_lEEEaSI_NS4_8TiledMMAINS4_8MMA_AtomIJNS4_15SM100_MMA_S8_SSIaaiLi128ELi256ELNS4_4UMMA5MajorE0ELSN_0ELNSM_8SaturateE0EEEEEENS4_6LayoutISC_NS5_IJNSA_ILi0EEESS_SS_EEEEENS5_IJNS4_10UnderscoreESV_SV_EEEEENS4_13SM90_TMA_LOADENS4_14ComposedLayoutINS4_7SwizzleILi1ELi4ELi3EEENS4_18smem_ptr_flag_bitsILi8EEENSR_INS5_IJNSA_ILi8EEESG_EEENS5_IJSG_SB_EEEEEEEvNS4_8identityESY_S18_vS19_EENS_8epilogue10collective18CollectiveEpilogueINS1B_23Sm100TmaWarpSpecializedILi4ELi2ELi64ELb0ELb0EEEJSH_NS5_IJNSR_ISE_SB_EENSR_INSA_ILi64EEESB_EEEEEaSI_aSI_NS1B_6fusion15FusionCallbacksIS1F_NS1K_17LinearCombinationIaiaiLNS_15FloatRoundStyleE2EEESH_S1J_JEEENS4_5SM1004TMEM4LOAD26SM100_TMEM_LOAD_32dp32b64xESY_NSZ_INS10_ILi2ELi4ELi3EEES13_NSR_INS5_IJS14_S1H_EEENS5_IJS1H_SB_EEEEEEENS4_39AutoVectorizingCopyWithAssumedAlignmentILi128EEENS4_14SM90_TMA_STOREES1Y_S20_S20_EEEvvEEEEvNT_6ParamsE)
        /*0044*/ 	.word	0x00000000
.L_30:


//--------------------- .nv.compat                --------------------------
	.section	.nv.compat,"",@"SHT_CUDA_COMPAT_INFO"
	.align	4
        /*0000*/ 	.byte	0x02, 0x09, 0x01, 0x00, 0x02, 0x02, 0x03, 0x00, 0x02, 0x05, 0x06, 0x00, 0x03, 0x07, 0x01, 0x01
        /*0010*/ 	.byte	0x02, 0x03, 0x01, 0x00, 0x02, 0x06, 0x01, 0x00, 0x04, 0x0b, 0x08, 0x00, 0x01, 0x00, 0x00, 0x00
        /*0020*/ 	.byte	0x00, 0x00, 0x00, 0x00


//--------------------- .nv.info._ZN7cutlass13device_kernelINS_4gemm6kernel13GemmUniversalIN4cute5tupleIJiiiiEEENS1_10collective13CollectiveMmaINS1_35MainloopSm100TmaUmmaWarpSpecializedILi2ELi2ELi2ENS5_IJNS4_1CILi1EEESB_SB_EEEEENS5_IJNSA_ILi128EEENSA_ILi256EEENSA_ILi32EEEEEEaNS5_IJlSB_lEEEaSI_NS4_8TiledMMAINS4_8MMA_AtomIJNS4_15SM100_MMA_S8_SSIaaiLi128ELi256ELNS4_4UMMA5MajorE0ELSN_0ELNSM_8SaturateE0EEEEEENS4_6LayoutISC_NS5_IJNSA_ILi0EEESS_SS_EEEEENS5_IJNS4_10UnderscoreESV_SV_EEEEENS4_13SM90_TMA_LOADENS4_14ComposedLayoutINS4_7SwizzleILi1ELi4ELi3EEENS4_18smem_ptr_flag_bitsILi8EEENSR_INS5_IJNSA_ILi8EEESG_EEENS5_IJSG_SB_EEEEEEEvNS4_8identityESY_S18_vS19_EENS_8epilogue10collective18CollectiveEpilogueINS1B_23Sm100TmaWarpSpecializedILi4ELi2ELi64ELb0ELb0EEEJSH_NS5_IJNSR_ISE_SB_EENSR_INSA_ILi64EEESB_EEEEEaSI_aSI_NS1B_6fusion15FusionCallbacksIS1F_NS1K_17LinearCombinationIaiaiLNS_15FloatRoundStyleE2EEESH_S1J_JEEENS4_5SM1004TMEM4LOAD26SM100_TMEM_LOAD_32dp32b64xESY_NSZ_INS10_ILi2ELi4ELi3EEES13_NSR_INS5_IJS14_S1H_EEENS5_IJS1H_SB_EEEEEEENS4_39AutoVectorizingCopyWithAssumedAlignmentILi128EEENS4_14SM90_TMA_STOREES1Y_S20_S20_EEEvvEEEEvNT_6ParamsE --------------------------
	.section	.nv.info._ZN7cutlass13device_kernelINS_4gemm6kernel13GemmUniversalIN4cute5tupleIJiiiiEEENS1_10collective13CollectiveMmaINS1_35MainloopSm100TmaUmmaWarpSpecializedILi2ELi2ELi2ENS5_IJNS4_1CILi1EEESB_SB_EEEEENS5_IJNSA_ILi128EEENSA_ILi256EEENSA_ILi32EEEEEEaNS5_IJlSB_lEEEaSI_NS4_8TiledMMAINS4_8MMA_AtomIJNS4_15SM100_MMA_S8_SSIaaiLi128ELi256ELNS4_4UMMA5MajorE0ELSN_0ELNSM_8SaturateE0EEEEEENS4_6LayoutISC_NS5_IJNSA_ILi0EEESS_SS_EEEEENS5_IJNS4_10UnderscoreESV_SV_EEEEENS4_13SM90_TMA_LOADENS4_14ComposedLayoutINS4_7SwizzleILi1ELi4ELi3EEENS4_18smem_ptr_flag_bitsILi8EEENSR_INS5_IJNSA_ILi8EEESG_EEENS5_IJSG_SB_EEEEEEEvNS4_8identityESY_S18_vS19_EENS_8epilogue10collective18CollectiveEpilogueINS1B_23Sm100TmaWarpSpecializedILi4ELi2ELi64ELb0ELb0EEEJSH_NS5_IJNSR_ISE_SB_EENSR_INSA_ILi64EEESB_EEEEEaSI_aSI_NS1B_6fusion15FusionCallbacksIS1F_NS1K_17LinearCombinationIaiaiLNS_15FloatRoundStyleE2EEESH_S1J_JEEENS4_5SM1004TMEM4LOAD26SM100_TMEM_LOAD_32dp32b64xESY_NSZ_INS10_ILi2ELi4ELi3EEES13_NSR_INS5_IJS14_S1H_EEENS5_IJS1H_SB_EEEEEEENS4_39AutoVectorizingCopyWithAssumedAlignmentILi128EEENS4_14SM90_TMA_STOREES1Y_S20_S20_EEEvvEEEEvNT_6ParamsE,"",@"SHT_CUDA_INFO"
	.sectionflags	@""
	.align	4


	//----- nvinfo : EIATTR_CUDA_API_VERSION
	.align		4
        /*0000*/ 	.byte	0x04, 0x37
        /*0002*/ 	.short	(.L_32 - .L_31)
.L_31:
        /*0004*/ 	.word	0x00000082


	//----- nvinfo : EIATTR_KPARAM_INFO
	.align		4
.L_32:
        /*0008*/ 	.byte	0x04, 0x17
        /*000a*/ 	.short	(.L_34 - .L_33)
.L_33:
        /*000c*/ 	.word	0x00000000
        /*0010*/ 	.short	0x0000
        /*0012*/ 	.short	0x0000
        /*0014*/ 	.byte	0x00, 0xf0, 0x01, 0x20


	//----- nvinfo : EIATTR_AT_ENTRY_FRAGMENTS
	.align		4
.L_34:
        /*0018*/ 	.byte	0x04, 0x4f
        /*001a*/ 	.short	(.L_36 - .L_35)


	//   ....[0]....
.L_35:
        /*001c*/ 	.word	0x00000006


	//----- nvinfo : EIATTR_RESERVED_SMEM_USED
	.align		4
.L_36:
        /*0020*/ 	.byte	0x01, 0x41
	.zero		2


	//----- nvinfo : EIATTR_SPARSE_MMA_MASK
	.align		4
        /*0024*/ 	.byte	0x03, 0x50
        /*0026*/ 	.short	0x0000


	//----- nvinfo : EIATTR_TCGEN05_1CTA_USED
	.align		4
        /*0028*/ 	.byte	0x01, 0x51
	.zero		2


	//----- nvinfo : EIATTR_MAXREG_COUNT
	.align		4
        /*002c*/ 	.byte	0x03, 0x1b
        /*002e*/ 	.short	0x00ff


	//----- nvinfo : EIATTR_NUM_BARRIERS
	.align		4
        /*0030*/ 	.byte	0x02, 0x4c
        /*0032*/ 	.byte	0x07
	.zero		1


	//----- nvinfo : EIATTR_EXTERNS
	.align		4
        /*0034*/ 	.byte	0x04, 0x0f
        /*0036*/ 	.short	(.L_38 - .L_37)


	//   ....[0]....
	.align		4
.L_37:
        /*0038*/ 	.word	index@(__assertfail)


	//----- nvinfo : EIATTR_MERCURY_ISA_VERSION
	.align		4
.L_38:
        /*003c*/ 	.byte	0x03, 0x5f
        /*003e*/ 	.short	0x0101


	//----- nvinfo : EIATTR_INT_WARP_WIDE_INSTR_OFFSETS
	.align		4
        /*0040*/ 	.byte	0x04, 0x31
        /*0042*/ 	.short	(.L_40 - .L_39)


	//   ....[0]....
.L_39:
        /*0044*/ 	.word	0x00001d70


	//   ....[1]....
        /*0048*/ 	.word	0x00003430


	//   ....[2]....
        /*004c*/ 	.word	0x00003450


	//   ....[3]....
        /*0050*/ 	.word	0x00003480


	//   ....[4]....
        /*0054*/ 	.word	0x00003dc0


	//   ....[5]....
        /*0058*/ 	.word	0x00003e30


	//   ....[6]....
        /*005c*/ 	.word	0x00003f10


	//   ....[7]....
        /*0060*/ 	.word	0x00003f90


	//   ....[8]....
        /*0064*/ 	.word	0x000040a0


	//   ....[9]....
        /*0068*/ 	.word	0x00004130


	//   ....[10]....
        /*006c*/ 	.word	0x00004310


	//   ....[11]....
        /*0070*/ 	.word	0x00004470


	//----- nvinfo : EIATTR_COOP_GROUP_MASK_REGIDS
	.align		4
.L_40:
        /*0074*/ 	.byte	0x04, 0x29
        /*0076*/ 	.short	(.L_42 - .L_41)


	//   ....[0]....
.L_41:
        /*0078*/ 	.word	0xffffffff


	//   ....[1]....
        /*007c*/ 	.word	0xffffffff


	//   ....[2]....
        /*0080*/ 	.word	0xffffffff


	//   ....[3]....
        /*0084*/ 	.word	0xffffffff


	//   ....[4]....
        /*0088*/ 	.word	0xffffffff


	//   ....[5]....
        /*008c*/ 	.word	0xffffffff


	//   ....[6]....
        /*0090*/ 	.word	0xffffffff


	//   ....[7]....
        /*0094*/ 	.word	0xffffffff


	//   ....[8]....
        /*0098*/ 	.word	0xffffffff


	//   ....[9]....
        /*009c*/ 	.word	0xffffffff


	//   ....[10]....
        /*00a0*/ 	.word	0xffffffff


	//   ....[11]....
        /*00a4*/ 	.word	0xffffffff


	//   ....[12]....
        /*00a8*/ 	.word	0xffffffff


	//----- nvinfo : EIATTR_COOP_GROUP_INSTR_OFFSETS
	.align		4
.L_42:
        /*00ac*/ 	.byte	0x04, 0x28
        /*00ae*/ 	.short	(.L_44 - .L_43)


	//   ....[0]....
.L_43:
        /*00b0*/ 	.word	0x00000090


	//   ....[1]....
        /*00b4*/ 	.word	0x000004d0


	//   ....[2]....
        /*00b8*/ 	.word	0x00000600


	//   ....[3]....
        /*00bc*/ 	.word	0x000007a0


	//   ....[4]....
        /*00c0*/ 	.word	0x000008a0


	//   ....[5]....
        /*00c4*/ 	.word	0x00000a10


	//   ....[6]....
        /*00c8*/ 	.word	0x00000b70


	//   ....[7]....
        /*00cc*/ 	.word	0x00001c50


	//   ....[8]....
        /*00d0*/ 	.word	0x00002910


	//   ....[9]....
        /*00d4*/ 	.word	0x00002b20


	//   ....[10]....
        /*00d8*/ 	.word	0x00002b50


	//   ....[11]....
        /*00dc*/ 	.word	0x00003310


	//   ....[12]....
        /*00e0*/ 	.word	0x00003540


	//----- nvinfo : EIATTR_VRC_CTA_INIT_COUNT
	.align		4
.L_44:
        /*00e4*/ 	.byte	0x02, 0x4a
        /*00e6*/ 	.byte	0x80
	.zero		1


	//----- nvinfo : EIATTR_SYSCALL_OFFSETS
	.align		4
        /*00e8*/ 	.byte	0x04, 0x46
        /*00ea*/ 	.short	(.L_46 - .L_45)


	//   ....[0]....
.L_45:
        /*00ec*/ 	.word	0x00004ef0


	//   ....[1]....
        /*00f0*/ 	.word	0x00005030


	//   ....[2]....
        /*00f4*/ 	.word	0x00005890


	//   ....[3]....
        /*00f8*/ 	.word	0x00006e90


	//   ....[4]....
        /*00fc*/ 	.word	0x00008430


	//   ....[5]....
        /*0100*/ 	.word	0x00009a00


	//----- nvinfo : EIATTR_MBARRIER_INSTR_OFFSETS
	.align		4
.L_46:
        /*0104*/ 	.byte	0x04, 0x39
        /*0106*/ 	.short	(.L_48 - .L_47)


	//   ....[0]....
.L_47:
        /*0108*/ 	.word	0x000005b0
        /*010c*/ 	.word	0x000000ff
        /*0110*/ 	.word	0x00000000
        /*0114*/ 	.short	0x0100
        /*0116*/ 	.byte	0x05
	.zero		1


	//   ....[1]....
        /*0118*/ 	.word	0x000005c0
        /*011c*/ 	.word	0x000000ff
        /*0120*/ 	.word	0x00000010
        /*0124*/ 	.short	0x0100
        /*0126*/ 	.byte	0x05
	.zero		1


	//   ....[2]....
        /*0128*/ 	.word	0x000005d0
        /*012c*/ 	.word	0x000000ff
        /*0130*/ 	.word	0x00000008
        /*0134*/ 	.short	0x0100
        /*0136*/ 	.byte	0x05
	.zero		1


	//   ....[3]....
        /*0138*/ 	.word	0x000005e0
        /*013c*/ 	.word	0x000000ff
        /*0140*/ 	.word	0x00000018
        /*0144*/ 	.short	0x0100
        /*0146*/ 	.byte	0x05
	.zero		1


	//   ....[4]....
        /*0148*/ 	.word	0x00000710
        /*014c*/ 	.word	0x000000ff
        /*0150*/ 	.word	0x00000020
        /*0154*/ 	.short	0x0100
        /*0156*/ 	.byte	0x07
	.zero		1


	//   ....[5]....
        /*0158*/ 	.word	0x00000720
        /*015c*/ 	.word	0x000000ff
        /*0160*/ 	.word	0x00000040
        /*0164*/ 	.short	0x0100
        /*0166*/ 	.byte	0x07
	.zero		1


	//   ....[6]....
        /*0168*/ 	.word	0x00000730
        /*016c*/ 	.word	0x000000ff
        /*0170*/ 	.word	0x00000028
        /*0174*/ 	.short	0x0100
        /*0176*/ 	.byte	0x07
	.zero		1


	//   ....[7]....
        /*0178*/ 	.word	0x00000740
        /*017c*/ 	.word	0x000000ff
        /*0180*/ 	.word	0x00000048
        /*0184*/ 	.short	0x0100
        /*0186*/ 	.byte	0x07
	.zero		1


	//   ....[8]....
        /*0188*/ 	.word	0x00000750
        /*018c*/ 	.word	0x000000ff
        /*0190*/ 	.word	0x00000030
        /*0194*/ 	.short	0x0100
        /*0196*/ 	.byte	0x07
	.zero		1


	//   ....[9]....
        /*0198*/ 	.word	0x00000760
        /*019c*/ 	.word	0x000000ff
        /*01a0*/ 	.word	0x00000050
        /*01a4*/ 	.short	0x0100
        /*01a6*/ 	.byte	0x07
	.zero		1


	//   ....[10]....
        /*01a8*/ 	.word	0x00000770
        /*01ac*/ 	.word	0x000000ff
        /*01b0*/ 	.word	0x00000038
        /*01b4*/ 	.short	0x0100
        /*01b6*/ 	.byte	0x07
	.zero		1


	//   ....[11]....
        /*01b8*/ 	.word	0x00000780
        /*01bc*/ 	.word	0x000000ff
        /*01c0*/ 	.word	0x00000058
        /*01c4*/ 	.short	0x0100
        /*01c6*/ 	.byte	0x07
	.zero		1


	//   ....[12]....
        /*01c8*/ 	.word	0x00000870
        /*01cc*/ 	.word	0x000000ff
        /*01d0*/ 	.word	0x00000060
        /*01d4*/ 	.short	0x0100
        /*01d6*/ 	.byte	0x05
	.zero		1


	//   ....[13]....
        /*01d8*/ 	.word	0x00000880
        /*01dc*/ 	.word	0x000000ff
        /*01e0*/ 	.word	0x00000068
        /*01e4*/ 	.short	0x0100
        /*01e6*/ 	.byte	0x05
	.zero		1


	//   ....[14]....
        /*01e8*/ 	.word	0x000009c0
        /*01ec*/ 	.word	0x000000ff
        /*01f0*/ 	.word	0x00000070
        /*01f4*/ 	.short	0x0100
        /*01f6*/ 	.byte	0x05
	.zero		1


	//   ....[15]....
        /*01f8*/ 	.word	0x000009d0
        /*01fc*/ 	.word	0x000000ff
        /*0200*/ 	.word	0x00000080
        /*0204*/ 	.short	0x0100
        /*0206*/ 	.byte	0x05
	.zero		1


	//   ....[16]....
        /*0208*/ 	.word	0x000009e0
        /*020c*/ 	.word	0x000000ff
        /*0210*/ 	.word	0x00000078
        /*0214*/ 	.short	0x0100
        /*0216*/ 	.byte	0x05
	.zero		1


	//   ....[17]....
        /*0218*/ 	.word	0x000009f0
        /*021c*/ 	.word	0x000000ff
        /*0220*/ 	.word	0x00000088
        /*0224*/ 	.short	0x0100
        /*0226*/ 	.byte	0x05
	.zero		1


	//   ....[18]....
        /*0228*/ 	.word	0x00000b20
        /*022c*/ 	.word	0x000000ff
        /*0230*/ 	.word	0x00000090
        /*0234*/ 	.short	0x0100
        /*0236*/ 	.byte	0x07
	.zero		1


	//   ....[19]....
        /*0238*/ 	.word	0x00000b30
        /*023c*/ 	.word	0x000000ff
        /*0240*/ 	.word	0x000000a0
        /*0244*/ 	.short	0x0100
        /*0246*/ 	.byte	0x07
	.zero		1


	//   ....[20]....
        /*0248*/ 	.word	0x00000b40
        /*024c*/ 	.word	0x000000ff
        /*0250*/ 	.word	0x00000098
        /*0254*/ 	.short	0x0100
        /*0256*/ 	.byte	0x07
	.zero		1


	//   ....[21]....
        /*0258*/ 	.word	0x00000b50
        /*025c*/ 	.word	0x000000ff
        /*0260*/ 	.word	0x000000a8
        /*0264*/ 	.short	0x0100
        /*0266*/ 	.byte	0x07
	.zero		1


	//   ....[22]....
        /*0268*/ 	.word	0x00000c40
        /*026c*/ 	.word	0x000000ff
        /*0270*/ 	.word	0x000000b0
        /*0274*/ 	.short	0x0100
        /*0276*/ 	.byte	0x05
	.zero		1


	//   ....[23]....
        /*0278*/ 	.word	0x00000c50
        /*027c*/ 	.word	0x000000ff
        /*0280*/ 	.word	0x000000c0
        /*0284*/ 	.short	0x0100
        /*0286*/ 	.byte	0x05
	.zero		1


	//   ....[24]....
        /*0288*/ 	.word	0x00000c60
        /*028c*/ 	.word	0x000000ff
        /*0290*/ 	.word	0x000000b8
        /*0294*/ 	.short	0x0100
        /*0296*/ 	.byte	0x05
	.zero		1


	//   ....[25]....
        /*0298*/ 	.word	0x00000c70
        /*029c*/ 	.word	0x000000ff
        /*02a0*/ 	.word	0x000000c8
        /*02a4*/ 	.short	0x0100
        /*02a6*/ 	.byte	0x05
	.zero		1


	//   ....[26]....
        /*02a8*/ 	.word	0x00001550
        /*02ac*/ 	.word	0x00000003
        /*02b0*/ 	.word	0x000000c0
        /*02b4*/ 	.short	0x010a
        /*02b6*/ 	.byte	0xff
	.zero		1


	//   ....[27]....
        /*02b8*/ 	.word	0x00001580
        /*02bc*/ 	.word	0x00000003
        /*02c0*/ 	.word	0x000000b0
        /*02c4*/ 	.short	0x0101
        /*02c6*/ 	.byte	0xff
	.zero		1


	//   ....[28]....
        /*02c8*/ 	.word	0x00001650
        /*02cc*/ 	.word	0x000000ff
        /*02d0*/ 	.word	0x00000010
        /*02d4*/ 	.short	0x010a
        /*02d6*/ 	.byte	0x08
	.zero		1


	//   ....[29]....
        /*02d8*/ 	.word	0x000016f0
        /*02dc*/ 	.word	0x000000ff
        /*02e0*/ 	.word	0x00000010
        /*02e4*/ 	.short	0x010a
        /*02e6*/ 	.byte	0x21
	.zero		1


	//   ....[30]....
        /*02e8*/ 	.word	0x00001840
        /*02ec*/ 	.word	0x000000ff
        /*02f0*/ 	.word	0x00000010
        /*02f4*/ 	.short	0x010a
        /*02f6*/ 	.byte	0x08
	.zero		1


	//   ....[31]....
        /*02f8*/ 	.word	0x00001950
        /*02fc*/ 	.word	0x000000ff
        /*0300*/ 	.word	0x00000068
        /*0304*/ 	.short	0x0101
        /*0306*/ 	.byte	0x04
	.zero		1


	//   ....[32]....
        /*0308*/ 	.word	0x00001970
        /*030c*/ 	.word	0x000000ff
        /*0310*/ 	.word	0x00000010
        /*0314*/ 	.short	0x010a
        /*0316*/ 	.byte	0x08
	.zero		1


	//   ....[33]....
        /*0318*/ 	.word	0x000019f0
        /*031c*/ 	.word	0x000000ff
        /*0320*/ 	.word	0x00000010
        /*0324*/ 	.short	0x010a
        /*0326*/ 	.byte	0x11
	.zero		1


	//   ....[34]....
        /*0328*/ 	.word	0x00001b40
        /*032c*/ 	.word	0x000000ff
        /*0330*/ 	.word	0x00000010
        /*0334*/ 	.short	0x010a
        /*0336*/ 	.byte	0x08
	.zero		1


	//   ....[35]....
        /*0338*/ 	.word	0x00001c80
        /*033c*/ 	.word	0x00000002
        /*0340*/ 	.word	0x00000070
        /*0344*/ 	.short	0x010a
        /*0346*/ 	.byte	0xff
	.zero		1


	//   ....[36]....
        /*0348*/ 	.word	0x00001d40
        /*034c*/ 	.word	0x00000002
        /*0350*/ 	.word	0x00000000
        /*0354*/ 	.short	0x0101
        /*0356*/ 	.byte	0xff
	.zero		1


	//   ....[37]....
        /*0358*/ 	.word	0x000022a0
        /*035c*/ 	.word	0x000000ff
        /*0360*/ 	.word	0x00000000
        /*0364*/ 	.short	0x010a
        /*0366*/ 	.byte	0x04
	.zero		1


	//   ....[38]....
        /*0368*/ 	.word	0x00002340
        /*036c*/ 	.word	0x00000000
        /*0370*/ 	.word	0x00000000
        /*0374*/ 	.short	0x010a
        /*0376*/ 	.byte	0xff
	.zero		1


	//   ....[39]....
        /*0378*/ 	.word	0x00002460
        /*037c*/ 	.word	0x00000000
        /*0380*/ 	.word	0x000000b0
        /*0384*/ 	.short	0x010a
        /*0386*/ 	.byte	0xff
	.zero		1


	//   ....[40]....
        /*0388*/ 	.word	0x000024c0
        /*038c*/ 	.word	0x00000004
        /*0390*/ 	.word	0x00000000
        /*0394*/ 	.short	0x0101
        /*0396*/ 	.byte	0xff
	.zero		1


	//   ....[41]....
        /*0398*/ 	.word	0x000024e0
        /*039c*/ 	.word	0x000000ff
        /*03a0*/ 	.word	0x00000080
        /*03a4*/ 	.short	0x010a
        /*03a6*/ 	.byte	0x05
	.zero		1


	//   ....[42]....
        /*03a8*/ 	.word	0x00002600
        /*03ac*/ 	.word	0x00000000
        /*03b0*/ 	.word	0x00000070
        /*03b4*/ 	.short	0x010a
        /*03b6*/ 	.byte	0xff
	.zero		1


	//   ....[43]....
        /*03b8*/ 	.word	0x00002710
        /*03bc*/ 	.word	0x00000000
        /*03c0*/ 	.word	0x00000000
        /*03c4*/ 	.short	0x0101
        /*03c6*/ 	.byte	0xff
	.zero		1


	//   ....[44]....
        /*03c8*/ 	.word	0x000027a0
        /*03cc*/ 	.word	0x000000ff
        /*03d0*/ 	.word	0x00000080
        /*03d4*/ 	.short	0x0106
        /*03d6*/ 	.byte	0x05
	.zero		1


	//   ....[45]....
        /*03d8*/ 	.word	0x000027c0
        /*03dc*/ 	.word	0x000000ff
        /*03e0*/ 	.word	0x00000080
        /*03e4*/ 	.short	0x010a
        /*03e6*/ 	.byte	0x05
	.zero		1


	//   ....[46]....
        /*03e8*/ 	.word	0x00002850
        /*03ec*/ 	.word	0x000000ff
        /*03f0*/ 	.word	0x00000080
        /*03f4*/ 	.short	0x0106
        /*03f6*/ 	.byte	0x04
	.zero		1


	//   ....[47]....
        /*03f8*/ 	.word	0x00002890
        /*03fc*/ 	.word	0x00000000
        /*0400*/ 	.word	0x00000080
        /*0404*/ 	.short	0x010a
        /*0406*/ 	.byte	0xff
	.zero		1


	//   ....[48]....
        /*0408*/ 	.word	0x00002d70
        /*040c*/ 	.word	0x00000000
        /*0410*/ 	.word	0x00000070
        /*0414*/ 	.short	0x010a
        /*0416*/ 	.byte	0xff
	.zero		1


	//   ....[49]....
        /*0418*/ 	.word	0x00002e70
        /*041c*/ 	.word	0x00000003
        /*0420*/ 	.word	0x00000000
        /*0424*/ 	.short	0x0101
        /*0426*/ 	.byte	0xff
	.zero		1


	//   ....[50]....
        /*0428*/ 	.word	0x00002e80
        /*042c*/ 	.word	0x000000ff
        /*0430*/ 	.word	0x00000000
        /*0434*/ 	.short	0x010a
        /*0436*/ 	.byte	0x04
	.zero		1


	//   ....[51]....
        /*0438*/ 	.word	0x00002ea0
        /*043c*/ 	.word	0x000000ff
        /*0440*/ 	.word	0x000000a0
        /*0444*/ 	.short	0x010a
        /*0446*/ 	.byte	0x09
	.zero		1


	//   ....[52]....
        /*0448*/ 	.word	0x00002f80
        /*044c*/ 	.word	0x000000ff
        /*0450*/ 	.word	0x00000000
        /*0454*/ 	.short	0x010a
        /*0456*/ 	.byte	0x07
	.zero		1


	//   ....[53]....
        /*0458*/ 	.word	0x000030b0
        /*045c*/ 	.word	0x000000ff
        /*0460*/ 	.word	0x00000000
        /*0464*/ 	.short	0x010a
        /*0466*/ 	.byte	0x04
	.zero		1


	//   ....[54]....
        /*0468*/ 	.word	0x00003260
        /*046c*/ 	.word	0x000000ff
        /*0470*/ 	.word	0x00000000
        /*0474*/ 	.short	0x010a
        /*0476*/ 	.byte	0x05
	.zero		1


	//   ....[55]....
        /*0478*/ 	.word	0x000032f0
        /*047c*/ 	.word	0x000000ff
        /*0480*/ 	.word	0x00000000
        /*0484*/ 	.short	0x010a
        /*0486*/ 	.byte	0x07
	.zero		1


	//   ....[56]....
        /*0488*/ 	.word	0x00003770
        /*048c*/ 	.word	0x00000000
        /*0490*/ 	.word	0x00000070
        /*0494*/ 	.short	0x010a
        /*0496*/ 	.byte	0xff
	.zero		1


	//   ....[57]....
        /*0498*/ 	.word	0x00003830
        /*049c*/ 	.word	0x00000000
        /*04a0*/ 	.word	0x00000000
        /*04a4*/ 	.short	0x0101
        /*04a6*/ 	.byte	0xff
	.zero		1


	//   ....[58]....
        /*04a8*/ 	.word	0x00003b50
        /*04ac*/ 	.word	0x000000ff
        /*04b0*/ 	.word	0x00000068
        /*04b4*/ 	.short	0x010a
        /*04b6*/ 	.byte	0x07
	.zero		1


	//   ....[59]....
        /*04b8*/ 	.word	0x00003d40
        /*04bc*/ 	.word	0x000000ff
        /*04c0*/ 	.word	0x00000040
        /*04c4*/ 	.short	0x010a
        /*04c6*/ 	.byte	0x07
	.zero		1


	//   ....[60]....
        /*04c8*/ 	.word	0x00003eb0
        /*04cc*/ 	.word	0x000000ff
        /*04d0*/ 	.word	0x00000020
        /*04d4*/ 	.short	0x010b
        /*04d6*/ 	.byte	0x07
	.zero		1


	//   ....[61]....
        /*04d8*/ 	.word	0x00003ec0
        /*04dc*/ 	.word	0x000000ff
        /*04e0*/ 	.word	0x00000000
        /*04e4*/ 	.short	0x0101
        /*04e6*/ 	.byte	0x08
	.zero		1


	//   ....[62]....
        /*04e8*/ 	.word	0x00003ee0
        /*04ec*/ 	.word	0x000000ff
        /*04f0*/ 	.word	0x00000048
        /*04f4*/ 	.short	0x010a
        /*04f6*/ 	.byte	0x07
	.zero		1


	//   ....[63]....
        /*04f8*/ 	.word	0x00004040
        /*04fc*/ 	.word	0x000000ff
        /*0500*/ 	.word	0x00000028
        /*0504*/ 	.short	0x010b
        /*0506*/ 	.byte	0x07
	.zero		1


	//   ....[64]....
        /*0508*/ 	.word	0x00004050
        /*050c*/ 	.word	0x000000ff
        /*0510*/ 	.word	0x00000000
        /*0514*/ 	.short	0x0101
        /*0516*/ 	.byte	0x08
	.zero		1


	//   ....[65]....
        /*0518*/ 	.word	0x00004060
        /*051c*/ 	.word	0x000000ff
        /*0520*/ 	.word	0x00000050
        /*0524*/ 	.short	0x010a
        /*0526*/ 	.byte	0x07
	.zero		1


	//   ....[66]....
        /*0528*/ 	.word	0x00004200
        /*052c*/ 	.word	0x000000ff
        /*0530*/ 	.word	0x00000030
        /*0534*/ 	.short	0x010b
        /*0536*/ 	.byte	0x07
	.zero		1


	//   ....[67]....
        /*0538*/ 	.word	0x00004270
        /*053c*/ 	.word	0x000000ff
        /*0540*/ 	.word	0x00000000
        /*0544*/ 	.short	0x0101
        /*0546*/ 	.byte	0x08
	.zero		1


	//   ....[68]....
        /*0548*/ 	.word	0x000042a0
        /*054c*/ 	.word	0x000000ff
        /*0550*/ 	.word	0x00000058
        /*0554*/ 	.short	0x010a
        /*0556*/ 	.byte	0x07
	.zero		1


	//   ....[69]....
        /*0558*/ 	.word	0x000044b0
        /*055c*/ 	.word	0x000000ff
        /*0560*/ 	.word	0x00000038
        /*0564*/ 	.short	0x010b
        /*0566*/ 	.byte	0x07
	.zero		1


	//   ....[70]....
        /*0568*/ 	.word	0x000044d0
        /*056c*/ 	.word	0x000000ff
        /*0570*/ 	.word	0x00000000
        /*0574*/ 	.short	0x0101
        /*0576*/ 	.byte	0x0d
	.zero		1


	//   ....[71]....
        /*0578*/ 	.word	0x00004500
        /*057c*/ 	.word	0x000000ff
        /*0580*/ 	.word	0x00000040
        /*0584*/ 	.short	0x010a
        /*0586*/ 	.byte	0x07
	.zero		1


	//   ....[72]....
        /*0588*/ 	.word	0x00004520
        /*058c*/ 	.word	0x000000ff
        /*0590*/ 	.word	0x00000048
        /*0594*/ 	.short	0x010a
        /*0596*/ 	.byte	0x07
	.zero		1


	//   ....[73]....
        /*0598*/ 	.word	0x00004540
        /*059c*/ 	.word	0x000000ff
        /*05a0*/ 	.word	0x00000050
        /*05a4*/ 	.short	0x010a
        /*05a6*/ 	.byte	0x07
	.zero		1


	//   ....[74]....
        /*05a8*/ 	.word	0x00004580
        /*05ac*/ 	.word	0x00000000
        /*05b0*/ 	.word	0x00000058
        /*05b4*/ 	.short	0x010a
        /*05b6*/ 	.byte	0xff
	.zero		1


	//   ....[75]....
        /*05b8*/ 	.word	0x000048c0
        /*05bc*/ 	.word	0x00000000
        /*05c0*/ 	.word	0x00000070
        /*05c4*/ 	.short	0x010a
        /*05c6*/ 	.byte	0xff
	.zero		1


	//   ....[76]....
        /*05c8*/ 	.word	0x000049d0
        /*05cc*/ 	.word	0x00000000
        /*05d0*/ 	.word	0x00000000
        /*05d4*/ 	.short	0x0101
        /*05d6*/ 	.byte	0xff
	.zero		1


	//   ....[77]....
        /*05d8*/ 	.word	0x00005430
        /*05dc*/ 	.word	0x00000003
        /*05e0*/ 	.word	0x00000020
        /*05e4*/ 	.short	0x010a
        /*05e6*/ 	.byte	0xff
	.zero		1


	//   ....[78]....
        /*05e8*/ 	.word	0x00005470
        /*05ec*/ 	.word	0x0000006c
        /*05f0*/ 	.word	0x00000090
        /*05f4*/ 	.short	0x010a
        /*05f6*/ 	.byte	0xff
	.zero		1


	//   ....[79]....
        /*05f8*/ 	.word	0x000055b0
        /*05fc*/ 	.word	0x00000003
        /*0600*/ 	.word	0x00000020
        /*0604*/ 	.short	0x010a
        /*0606*/ 	.byte	0xff
	.zero		1


	//   ....[80]....
        /*0608*/ 	.word	0x000056f0
        /*060c*/ 	.word	0x00000000
        /*0610*/ 	.word	0x00000000
        /*0614*/ 	.short	0x0101
        /*0616*/ 	.byte	0xff
	.zero		1


	//   ....[81]....
        /*0618*/ 	.word	0x00005770
        /*061c*/ 	.word	0x0000006c
        /*0620*/ 	.word	0x00000090
        /*0624*/ 	.short	0x010a
        /*0626*/ 	.byte	0xff
	.zero		1


	//   ....[82]....
        /*0628*/ 	.word	0x00006b00
        /*062c*/ 	.word	0x00000076
        /*0630*/ 	.word	0x00000020
        /*0634*/ 	.short	0x010a
        /*0636*/ 	.byte	0xff
	.zero		1


	//   ....[83]....
        /*0638*/ 	.word	0x00006bd0
        /*063c*/ 	.word	0x00000076
        /*0640*/ 	.word	0x00000020
        /*0644*/ 	.short	0x010a
        /*0646*/ 	.byte	0xff
	.zero		1


	//   ....[84]....
        /*0648*/ 	.word	0x00006d30
        /*064c*/ 	.word	0x00000003
        /*0650*/ 	.word	0x00000000
        /*0654*/ 	.short	0x0101
        /*0656*/ 	.byte	0xff
	.zero		1


	//   ....[85]....
        /*0658*/ 	.word	0x000080a0
        /*065c*/ 	.word	0x00000000
        /*0660*/ 	.word	0x00000020
        /*0664*/ 	.short	0x010a
        /*0666*/ 	.byte	0xff
	.zero		1


	//   ....[86]....
        /*0668*/ 	.word	0x00008170
        /*066c*/ 	.word	0x00000000
        /*0670*/ 	.word	0x00000020
        /*0674*/ 	.short	0x010a
        /*0676*/ 	.byte	0xff
	.zero		1


	//   ....[87]....
        /*0678*/ 	.word	0x000082b0
        /*067c*/ 	.word	0x00000000
        /*0680*/ 	.word	0x00000000
        /*0684*/ 	.short	0x0101
        /*0686*/ 	.byte	0xff
	.zero		1


	//   ....[88]....
        /*0688*/ 	.word	0x00009670
        /*068c*/ 	.word	0x00000000
        /*0690*/ 	.word	0x00000020
        /*0694*/ 	.short	0x010a
        /*0696*/ 	.byte	0xff
	.zero		1


	//   ....[89]....
        /*0698*/ 	.word	0x00009740
        /*069c*/ 	.word	0x00000000
        /*06a0*/ 	.word	0x00000020
        /*06a4*/ 	.short	0x010a
        /*06a6*/ 	.byte	0xff
	.zero		1


	//   ....[90]....
        /*06a8*/ 	.word	0x00009880
        /*06ac*/ 	.word	0x00000000
        /*06b0*/ 	.word	0x00000000
        /*06b4*/ 	.short	0x0101
        /*06b6*/ 	.byte	0xff
	.zero		1


	//   ....[91]....
        /*06b8*/ 	.word	0x00009cc0
        /*06bc*/ 	.word	0x000000ff
        /*06c0*/ 	.word	0x00000000
        /*06c4*/ 	.short	0x0101
        /*06c6*/ 	.byte	0x05
	.zero		1


	//   ....[92]....
        /*06c8*/ 	.word	0x0000ae00
        /*06cc*/ 	.word	0x00000003
        /*06d0*/ 	.word	0x000000c0
        /*06d4*/ 	.short	0x010a
        /*06d6*/ 	.byte	0xff
	.zero		1


	//   ....[93]....
        /*06d8*/ 	.word	0x0000ae60
        /*06dc*/ 	.word	0x00000002
        /*06e0*/ 	.word	0x00000010
        /*06e4*/ 	.short	0x010a
        /*06e6*/ 	.byte	0xff
	.zero		1


	//   ....[94]....
        /*06e8*/ 	.word	0x0000aec0
        /*06ec*/ 	.word	0x00000002
        /*06f0*/ 	.word	0x00000010
        /*06f4*/ 	.short	0x010a
        /*06f6*/ 	.byte	0xff
	.zero		1


	//   ....[95]....
        /*06f8*/ 	.word	0x0000af10
        /*06fc*/ 	.word	0x00000002
        /*0700*/ 	.word	0x00000070
        /*0704*/ 	.short	0x010a
        /*0706*/ 	.byte	0xff
	.zero		1


	//   ....[96]....
        /*0708*/ 	.word	0x0000af70
        /*070c*/ 	.word	0x00000000
        /*0710*/ 	.word	0x00000000
        /*0714*/ 	.short	0x010a
        /*0716*/ 	.byte	0xff
	.zero		1


	//   ....[97]....
        /*0718*/ 	.word	0x0000afc0
        /*071c*/ 	.word	0x00000000
        /*0720*/ 	.word	0x000000b0
        /*0724*/ 	.short	0x010a
        /*0726*/ 	.byte	0xff
	.zero		1


	//   ....[98]....
        /*0728*/ 	.word	0x0000b020
        /*072c*/ 	.word	0x00000000
        /*0730*/ 	.word	0x00000080
        /*0734*/ 	.short	0x010a
        /*0736*/ 	.byte	0xff
	.zero		1


	//   ....[99]....
        /*0738*/ 	.word	0x0000b070
        /*073c*/ 	.word	0x00000000
        /*0740*/ 	.word	0x00000070
        /*0744*/ 	.short	0x010a
        /*0746*/ 	.byte	0xff
	.zero		1


	//   ....[100]....
        /*0748*/ 	.word	0x0000b0d0
        /*074c*/ 	.word	0x00000000
        /*0750*/ 	.word	0x00000080
        /*0754*/ 	.short	0x010a
        /*0756*/ 	.byte	0xff
	.zero		1


	//   ....[101]....
        /*0758*/ 	.word	0x0000b120
        /*075c*/ 	.word	0x00000000
        /*0760*/ 	.word	0x00000070
        /*0764*/ 	.short	0x010a
        /*0766*/ 	.byte	0xff
	.zero		1


	//   ....[102]....
        /*0768*/ 	.word	0x0000b180
        /*076c*/ 	.word	0x00000003
        /*0770*/ 	.word	0x000000a0
        /*0774*/ 	.short	0x010a
        /*0776*/ 	.byte	0xff
	.zero		1


	//   ....[103]....
        /*0778*/ 	.word	0x0000b1e0
        /*077c*/ 	.word	0x00000000
        /*0780*/ 	.word	0x00000000
        /*0784*/ 	.short	0x010a
        /*0786*/ 	.byte	0xff
	.zero		1


	//   ....[104]....
        /*0788*/ 	.word	0x0000b240
        /*078c*/ 	.word	0x00000000
        /*0790*/ 	.word	0x00000000
        /*0794*/ 	.short	0x010a
        /*0796*/ 	.byte	0xff
	.zero		1


	//   ....[105]....
        /*0798*/ 	.word	0x0000b2a0
        /*079c*/ 	.word	0x00000000
        /*07a0*/ 	.word	0x00000000
        /*07a4*/ 	.short	0x010a
        /*07a6*/ 	.byte	0xff
	.zero		1


	//   ....[106]....
        /*07a8*/ 	.word	0x0000b2f0
        /*07ac*/ 	.word	0x00000000
        /*07b0*/ 	.word	0x00000070
        /*07b4*/ 	.short	0x010a
        /*07b6*/ 	.byte	0xff
	.zero		1


	//   ....[107]....
        /*07b8*/ 	.word	0x0000b350
        /*07bc*/ 	.word	0x00000000
        /*07c0*/ 	.word	0x00000068
        /*07c4*/ 	.short	0x010a
        /*07c6*/ 	.byte	0xff
	.zero		1


	//   ....[108]....
        /*07c8*/ 	.word	0x0000b3b0
        /*07cc*/ 	.word	0x00000003
        /*07d0*/ 	.word	0x00000040
        /*07d4*/ 	.short	0x010a
        /*07d6*/ 	.byte	0xff
	.zero		1


	//   ....[109]....
        /*07d8*/ 	.word	0x0000b410
        /*07dc*/ 	.word	0x00000003
        /*07e0*/ 	.word	0x00000048
        /*07e4*/ 	.short	0x010a
        /*07e6*/ 	.byte	0xff
	.zero		1


	//   ....[110]....
        /*07e8*/ 	.word	0x0000b470
        /*07ec*/ 	.word	0x00000003
        /*07f0*/ 	.word	0x00000050
        /*07f4*/ 	.short	0x010a
        /*07f6*/ 	.byte	0xff
	.zero		1


	//   ....[111]....
        /*07f8*/ 	.word	0x0000b4d0
        /*07fc*/ 	.word	0x00000003
        /*0800*/ 	.word	0x00000058
        /*0804*/ 	.short	0x010a
        /*0806*/ 	.byte	0xff
	.zero		1


	//   ....[112]....
        /*0808*/ 	.word	0x0000b530
        /*080c*/ 	.word	0x00000000
        /*0810*/ 	.word	0x00000040
        /*0814*/ 	.short	0x010a
        /*0816*/ 	.byte	0xff
	.zero		1


	//   ....[113]....
        /*0818*/ 	.word	0x0000b590
        /*081c*/ 	.word	0x00000000
        /*0820*/ 	.word	0x00000048
        /*0824*/ 	.short	0x010a
        /*0826*/ 	.byte	0xff
	.zero		1


	//   ....[114]....
        /*0828*/ 	.word	0x0000b5f0
        /*082c*/ 	.word	0x00000000
        /*0830*/ 	.word	0x00000050
        /*0834*/ 	.short	0x010a
        /*0836*/ 	.byte	0xff
	.zero		1


	//   ....[115]....
        /*0838*/ 	.word	0x0000b640
        /*083c*/ 	.word	0x00000000
        /*0840*/ 	.word	0x00000070
        /*0844*/ 	.short	0x010a
        /*0846*/ 	.byte	0xff
	.zero		1


	//   ....[116]....
        /*0848*/ 	.word	0x0000b690
        /*084c*/ 	.word	0x00000003
        /*0850*/ 	.word	0x00000020
        /*0854*/ 	.short	0x010a
        /*0856*/ 	.byte	0xff
	.zero		1


	//   ....[117]....
        /*0858*/ 	.word	0x0000b6e0
        /*085c*/ 	.word	0x0000006c
        /*0860*/ 	.word	0x00000090
        /*0864*/ 	.short	0x010a
        /*0866*/ 	.byte	0xff
	.zero		1


	//   ....[118]....
        /*0868*/ 	.word	0x0000b730
        /*086c*/ 	.word	0x00000076
        /*0870*/ 	.word	0x00000020
        /*0874*/ 	.short	0x010a
        /*0876*/ 	.byte	0xff
	.zero		1


	//   ....[119]....
        /*0878*/ 	.word	0x0000b780
        /*087c*/ 	.word	0x00000000
        /*0880*/ 	.word	0x00000020
        /*0884*/ 	.short	0x010a
        /*0886*/ 	.byte	0xff
	.zero		1


	//   ....[120]....
        /*0888*/ 	.word	0x0000b7d0
        /*088c*/ 	.word	0x00000000
        /*0890*/ 	.word	0x00000020
        /*0894*/ 	.short	0x010a
        /*0896*/ 	.byte	0xff
	.zero		1


	//----- nvinfo : EIATTR_NUM_MBARRIERS
	.align		4
.L_48:
        /*0898*/ 	.byte	0x03, 0x38
        /*089a*/ 	.short	0x001a


	//----- nvinfo : EIATTR_EXIT_INSTR_OFFSETS
	.align		4
        /*089c*/ 	.byte	0x04, 0x1c
        /*089e*/ 	.short	(.L_50 - .L_49)


	//   ....[0]....
.L_49:
        /*08a0*/ 	.word	0x00002370


	//   ....[1]....
        /*08a4*/ 	.word	0x00002860


	//   ....[2]....
        /*08a8*/ 	.word	0x000028c0


	//   ....[3]....
        /*08ac*/ 	.word	0x00003550


	//   ....[4]....
        /*08b0*/ 	.word	0x000045b0


	//   ....[5]....
        /*08b4*/ 	.word	0x000045f0


	//   ....[6]....
        /*08b8*/ 	.word	0x0000adf0


	//----- nvinfo : EIATTR_MAX_THREADS
	.align		4
.L_50:
        /*08bc*/ 	.byte	0x04, 0x05
        /*08be*/ 	.short	(.L_52 - .L_51)
.L_51:
        /*08c0*/ 	.word	0x00000100
        /*08c4*/ 	.word	0x00000001
        /*08c8*/ 	.word	0x00000001


	//----- nvinfo : EIATTR_CRS_STACK_SIZE
	.align		4
.L_52:
        /*08cc*/ 	.byte	0x04, 0x1e
        /*08ce*/ 	.short	(.L_54 - .L_53)
.L_53:
        /*08d0*/ 	.word	0x00000000


	//----- nvinfo : EIATTR_CBANK_PARAM_SIZE
	.align		4
.L_54:
        /*08d4*/ 	.byte	0x03, 0x19
        /*08d6*/ 	.short	0x0800


	//----- nvinfo : EIATTR_PARAM_CBANK
	.align		4
        /*08d8*/ 	.byte	0x04, 0x0a
        /*08da*/ 	.short	(.L_56 - .L_55)
	.align		4
.L_55:
        /*08dc*/ 	.word	index@(.nv.constant0._ZN7cutlass13device_kernelINS_4gemm6kernel13GemmUniversalIN4cute5tupleIJiiiiEEENS1_10collective13CollectiveMmaINS1_35MainloopSm100TmaUmmaWarpSpecializedILi2ELi2ELi2ENS5_IJNS4_1CILi1EEESB_SB_EEEEENS5_IJNSA_ILi128EEENSA_ILi256EEENSA_ILi32EEEEEEaNS5_IJlSB_lEEEaSI_NS4_8TiledMMAINS4_8MMA_AtomIJNS4_15SM100_MMA_S8_SSIaaiLi128ELi256ELNS4_4UMMA5MajorE0ELSN_0ELNSM_8SaturateE0EEEEEENS4_6LayoutISC_NS5_IJNSA_ILi0EEESS_SS_EEEEENS5_IJNS4_10UnderscoreESV_SV_EEEEENS4_13SM90_TMA_LOADENS4_14ComposedLayoutINS4_7SwizzleILi1ELi4ELi3EEENS4_18smem_ptr_flag_bitsILi8EEENSR_INS5_IJNSA_ILi8EEESG_EEENS5_IJSG_SB_EEEEEEEvNS4_8identityESY_S18_vS19_EENS_8epilogue10collective18CollectiveEpilogueINS1B_23Sm100TmaWarpSpecializedILi4ELi2ELi64ELb0ELb0EEEJSH_NS5_IJNSR_ISE_SB_EENSR_INSA_ILi64EEESB_EEEEEaSI_aSI_NS1B_6fusion15FusionCallbacksIS1F_NS1K_17LinearCombinationIaiaiLNS_15FloatRoundStyleE2EEESH_S1J_JEEENS4_5SM1004TMEM4LOAD26SM100_TMEM_LOAD_32dp32b64xESY_NSZ_INS10_ILi2ELi4ELi3EEES13_NSR_INS5_IJS14_S1H_EEENS5_IJS1H_SB_EEEEEEENS4_39AutoVectorizingCopyWithAssumedAlignmentILi128EEENS4_14SM90_TMA_STOREES1Y_S20_S20_EEEvvEEEEvNT_6ParamsE)
        /*08e0*/ 	.short	0x0380
        /*08e2*/ 	.short	0x0800


	//----- nvinfo : EIATTR_SW_WAR
	.align		4
.L_56:
        /*08e4*/ 	.byte	0x04, 0x36
        /*08e6*/ 	.short	(.L_58 - .L_57)
.L_57:
        /*08e8*/ 	.word	0x00000008
.L_58:


//--------------------- .nv.callgraph             --------------------------
	.section	.nv.callgraph,"",@"SHT_CUDA_CALLGRAPH"
	.align	4
	.sectionentsize	8
	.align		4
        /*0000*/ 	.word	0x00000000
	.align		4
        /*0004*/ 	.word	0xffffffff
	.align		4
        /*0008*/ 	.word	index@(_ZN7cutlass13device_kernelINS_4gemm6kernel13GemmUniversalIN4cute5tupleIJiiiiEEENS1_10collective13CollectiveMmaINS1_35MainloopSm100TmaUmmaWarpSpecializedILi2ELi2ELi2ENS5_IJNS4_1CILi1EEESB_SB_EEEEENS5_IJNSA_ILi128EEENSA_ILi256EEENSA_ILi32EEEEEEaNS5_IJlSB_lEEEaSI_NS4_8TiledMMAINS4_8MMA_AtomIJNS4_15SM100_MMA_S8_SSIaaiLi128ELi256ELNS4_4UMMA5MajorE0ELSN_0ELNSM_8SaturateE0EEEEEENS4_6LayoutISC_NS5_IJNSA_ILi0EEESS_SS_EEEEENS5_IJNS4_10UnderscoreESV_SV_EEEEENS4_13SM90_TMA_LOADENS4_14ComposedLayoutINS4_7SwizzleILi1ELi4ELi3EEENS4_18smem_ptr_flag_bitsILi8EEENSR_INS5_IJNSA_ILi8EEESG_EEENS5_IJSG_SB_EEEEEEEvNS4_8identityESY_S18_vS19_EENS_8epilogue10collective18CollectiveEpilogueINS1B_23Sm100TmaWarpSpecializedILi4ELi2ELi64ELb0ELb0EEEJSH_NS5_IJNSR_ISE_SB_EENSR_INSA_ILi64EEESB_EEEEEaSI_aSI_NS1B_6fusion15FusionCallbacksIS1F_NS1K_17LinearCombinationIaiaiLNS_15FloatRoundStyleE2EEESH_S1J_JEEENS4_5SM1004TMEM4LOAD26SM100_TMEM_LOAD_32dp32b64xESY_NSZ_INS10_ILi2ELi4ELi3EEES13_NSR_INS5_IJS14_S1H_EEENS5_IJS1H_SB_EEEEEEENS4_39AutoVectorizingCopyWithAssumedAlignmentILi128EEENS4_14SM90_TMA_STOREES1Y_S20_S20_EEEvvEEEEvNT_6ParamsE)
	.align		4
        /*000c*/ 	.word	index@(__assertfail)
	.align		4
        /*0010*/ 	.word	0x00000000
	.align		4
        /*0014*/ 	.word	0xfffffffe
	.align		4
        /*0018*/ 	.word	0x00000000
	.align		4
        /*001c*/ 	.word	0xfffffffd
	.align		4
        /*0020*/ 	.word	0x00000000
	.align		4
        /*0024*/ 	.word	0xfffffffc


//--------------------- .nv.constant4             --------------------------
	.section	.nv.constant4,"a",@progbits
	.align	8
	.align		8
.nv.constant4:
        /*0000*/ 	.dword	__assertfail
	.align		8
        /*0008*/ 	.dword	__unnamed_1
	.align		8
        /*0010*/ 	.dword	__unnamed_2
	.align		8
        /*0018*/ 	.dword	__unnamed_3
	.align		8
        /*0020*/ 	.dword	_ZN40_INTERNAL_91deeaef_4_k_cu_d56b7044_212484cuda3std3__45__cpo5beginE
	.align		8
        /*0028*/ 	.dword	_ZN40_INTERNAL_91deeaef_4_k_cu_d56b7044_212484cuda3std3__45__cpo3endE
	.align		8
        /*0030*/ 	.dword	_ZN40_INTERNAL_91deeaef_4_k_cu_d56b7044_212484cuda3std3__45__cpo6cbeginE
	.align		8
        /*0038*/ 	.dword	_ZN40_INTERNAL_91deeaef_4_k_cu_d56b7044_212484cuda3std3__45__cpo4cendE
	.align		8
        /*0040*/ 	.dword	_ZN40_INTERNAL_91deeaef_4_k_cu_d56b7044_212484cuda3std3__442_GLOBAL__N__91deeaef_4_k_cu_d56b7044_212486ignoreE
	.align		8
        /*0048*/ 	.dword	_ZN40_INTERNAL_91deeaef_4_k_cu_d56b7044_212484cuda3std3__419piecewise_constructE
	.align		8
        /*0050*/ 	.dword	_ZN40_INTERNAL_91deeaef_4_k_cu_d56b7044_212484cuda3std3__48in_placeE
	.align		8
        /*0058*/ 	.dword	_ZN40_INTERNAL_91deeaef_4_k_cu_d56b7044_212484cuda3std6ranges3__45__cpo4swapE
	.align		8
        /*0060*/ 	.dword	_ZN40_INTERNAL_91deeaef_4_k_cu_d56b7044_212484cuda3std6ranges3__45__cpo9iter_moveE
	.align		8
        /*0068*/ 	.dword	_ZN40_INTERNAL_91deeaef_4_k_cu_d56b7044_212484cute7productE
	.align		8
        /*0070*/ 	.dword	_ZN40_INTERNAL_91deeaef_4_k_cu_d56b7044_212484cute1_E
	.align		8
        /*0078*/ 	.dword	$str$25
	.align		8
        /*0080*/ 	.dword	$str$26
	.align		8
        /*0088*/ 	.dword	$str$27
	.align		8
        /*0090*/ 	.dword	$str$28


//--------------------- .text._ZN7cutlass13device_kernelINS_4gemm6kernel13GemmUniversalIN4cute5tupleIJiiiiEEENS1_10collective13CollectiveMmaINS1_35MainloopSm100TmaUmmaWarpSpecializedILi2ELi2ELi2ENS5_IJNS4_1CILi1EEESB_SB_EEEEENS5_IJNSA_ILi128EEENSA_ILi256EEENSA_ILi32EEEEEEaNS5_IJlSB_lEEEaSI_NS4_8TiledMMAINS4_8MMA_AtomIJNS4_15SM100_MMA_S8_SSIaaiLi128ELi256ELNS4_4UMMA5MajorE0ELSN_0ELNSM_8SaturateE0EEEEEENS4_6LayoutISC_NS5_IJNSA_ILi0EEESS_SS_EEEEENS5_IJNS4_10UnderscoreESV_SV_EEEEENS4_13SM90_TMA_LOADENS4_14ComposedLayoutINS4_7SwizzleILi1ELi4ELi3EEENS4_18smem_ptr_flag_bitsILi8EEENSR_INS5_IJNSA_ILi8EEESG_EEENS5_IJSG_SB_EEEEEEEvNS4_8identityESY_S18_vS19_EENS_8epilogue10collective18CollectiveEpilogueINS1B_23Sm100TmaWarpSpecializedILi4ELi2ELi64ELb0ELb0EEEJSH_NS5_IJNSR_ISE_SB_EENSR_INSA_ILi64EEESB_EEEEEaSI_aSI_NS1B_6fusion15FusionCallbacksIS1F_NS1K_17LinearCombinationIaiaiLNS_15FloatRoundStyleE2EEESH_S1J_JEEENS4_5SM1004TMEM4LOAD26SM100_TMEM_LOAD_32dp32b64xESY_NSZ_INS10_ILi2ELi4ELi3EEES13_NSR_INS5_IJS14_S1H_EEENS5_IJS1H_SB_EEEEEEENS4_39AutoVectorizingCopyWithAssumedAlignmentILi128EEENS4_14SM90_TMA_STOREES1Y_S20_S20_EEEvvEEEEvNT_6ParamsE --------------------------
	.section	.text._ZN7cutlass13device_kernelINS_4gemm6kernel13GemmUniversalIN4cute5tupleIJiiiiEEENS1_10collective13CollectiveMmaINS1_35MainloopSm100TmaUmmaWarpSpecializedILi2ELi2ELi2ENS5_IJNS4_1CILi1EEESB_SB_EEEEENS5_IJNSA_ILi128EEENSA_ILi256EEENSA_ILi32EEEEEEaNS5_IJlSB_lEEEaSI_NS4_8TiledMMAINS4_8MMA_AtomIJNS4_15SM100_MMA_S8_SSIaaiLi128ELi256ELNS4_4UMMA5MajorE0ELSN_0ELNSM_8SaturateE0EEEEEENS4_6LayoutISC_NS5_IJNSA_ILi0EEESS_SS_EEEEENS5_IJNS4_10UnderscoreESV_SV_EEEEENS4_13SM90_TMA_LOADENS4_14ComposedLayoutINS4_7SwizzleILi1ELi4ELi3EEENS4_18smem_ptr_flag_bitsILi8EEENSR_INS5_IJNSA_ILi8EEESG_EEENS5_IJSG_SB_EEEEEEEvNS4_8identityESY_S18_vS19_EENS_8epilogue10collective18CollectiveEpilogueINS1B_23Sm100TmaWarpSpecializedILi4ELi2ELi64ELb0ELb0EEEJSH_NS5_IJNSR_ISE_SB_EENSR_INSA_ILi64EEESB_EEEEEaSI_aSI_NS1B_6fusion15FusionCallbacksIS1F_NS1K_17LinearCombinationIaiaiLNS_15FloatRoundStyleE2EEESH_S1J_JEEENS4_5SM1004TMEM4LOAD26SM100_TMEM_LOAD_32dp32b64xESY_NSZ_INS10_ILi2ELi4ELi3EEES13_NSR_INS5_IJS14_S1H_EEENS5_IJS1H_SB_EEEEEEENS4_39AutoVectorizingCopyWithAssumedAlignmentILi128EEENS4_14SM90_TMA_STOREES1Y_S20_S20_EEEvvEEEEvNT_6ParamsE,"ax",@progbits
	.align	128
.text._ZN7cutlass13device_kernelINS_4gemm6kernel13GemmUniversalIN4cute5tupleIJiiiiEEENS1_10collective13CollectiveMmaINS1_35MainloopSm100TmaUmmaWarpSpecializedILi2ELi2ELi2ENS5_IJNS4_1CILi1EEESB_SB_EEEEENS5_IJNSA_ILi128EEENSA_ILi256EEENSA_ILi32EEEEEEaNS5_IJlSB_lEEEaSI_NS4_8TiledMMAINS4_8MMA_AtomIJNS4_15SM100_MMA_S8_SSIaaiLi128ELi256ELNS4_4UMMA5MajorE0ELSN_0ELNSM_8SaturateE0EEEEEENS4_6LayoutISC_NS5_IJNSA_ILi0EEESS_SS_EEEEENS5_IJNS4_10UnderscoreESV_SV_EEEEENS4_13SM90_TMA_LOADENS4_14ComposedLayoutINS4_7SwizzleILi1ELi4ELi3EEENS4_18smem_ptr_flag_bitsILi8EEENSR_INS5_IJNSA_ILi8EEESG_EEENS5_IJSG_SB_EEEEEEEvNS4_8identityESY_S18_vS19_EENS_8epilogue10collective18CollectiveEpilogueINS1B_23Sm100TmaWarpSpecializedILi4ELi2ELi64ELb0ELb0EEEJSH_NS5_IJNSR_ISE_SB_EENSR_INSA_ILi64EEESB_EEEEEaSI_aSI_NS1B_6fusion15FusionCallbacksIS1F_NS1K_17LinearCombinationIaiaiLNS_15FloatRoundStyleE2EEESH_S1J_JEEENS4_5SM1004TMEM4LOAD26SM100_TMEM_LOAD_32dp32b64xESY_NSZ_INS10_ILi2ELi4ELi3EEES13_NSR_INS5_IJS14_S1H_EEENS5_IJS1H_SB_EEEEEEENS4_39AutoVectorizingCopyWithAssumedAlignmentILi128EEENS4_14SM90_TMA_STOREES1Y_S20_S20_EEEvvEEEEvNT_6ParamsE:
        .type           _ZN7cutlass13device_kernelINS_4gemm6kernel13GemmUniversalIN4cute5tupleIJiiiiEEENS1_10collective13CollectiveMmaINS1_35MainloopSm100TmaUmmaWarpSpecializedILi2ELi2ELi2ENS5_IJNS4_1CILi1EEESB_SB_EEEEENS5_IJNSA_ILi128EEENSA_ILi256EEENSA_ILi32EEEEEEaNS5_IJlSB_lEEEaSI_NS4_8TiledMMAINS4_8MMA_AtomIJNS4_15SM100_MMA_S8_SSIaaiLi128ELi256ELNS4_4UMMA5MajorE0ELSN_0ELNSM_8SaturateE0EEEEEENS4_6LayoutISC_NS5_IJNSA_ILi0EEESS_SS_EEEEENS5_IJNS4_10UnderscoreESV_SV_EEEEENS4_13SM90_TMA_LOADENS4_14ComposedLayoutINS4_7SwizzleILi1ELi4ELi3EEENS4_18smem_ptr_flag_bitsILi8EEENSR_INS5_IJNSA_ILi8EEESG_EEENS5_IJSG_SB_EEEEEEEvNS4_8identityESY_S18_vS19_EENS_8epilogue10collective18CollectiveEpilogueINS1B_23Sm100TmaWarpSpecializedILi4ELi2ELi64ELb0ELb0EEEJSH_NS5_IJNSR_ISE_SB_EENSR_INSA_ILi64EEESB_EEEEEaSI_aSI_NS1B_6fusion15FusionCallbacksIS1F_NS1K_17LinearCombinationIaiaiLNS_15FloatRoundStyleE2EEESH_S1J_JEEENS4_5SM1004TMEM4LOAD26SM100_TMEM_LOAD_32dp32b64xESY_NSZ_INS10_ILi2ELi4ELi3EEES13_NSR_INS5_IJS14_S1H_EEENS5_IJS1H_SB_EEEEEEENS4_39AutoVectorizingCopyWithAssumedAlignmentILi128EEENS4_14SM90_TMA_STOREES1Y_S20_S20_EEEvvEEEEvNT_6ParamsE,@function
        .size           _ZN7cutlass13device_kernelINS_4gemm6kernel13GemmUniversalIN4cute5tupleIJiiiiEEENS1_10collective13CollectiveMmaINS1_35MainloopSm100TmaUmmaWarpSpecializedILi2ELi2ELi2ENS5_IJNS4_1CILi1EEESB_SB_EEEEENS5_IJNSA_ILi128EEENSA_ILi256EEENSA_ILi32EEEEEEaNS5_IJlSB_lEEEaSI_NS4_8TiledMMAINS4_8MMA_AtomIJNS4_15SM100_MMA_S8_SSIaaiLi128ELi256ELNS4_4UMMA5MajorE0ELSN_0ELNSM_8SaturateE0EEEEEENS4_6LayoutISC_NS5_IJNSA_ILi0EEESS_SS_EEEEENS5_IJNS4_10UnderscoreESV_SV_EEEEENS4_13SM90_TMA_LOADENS4_14ComposedLayoutINS4_7SwizzleILi1ELi4ELi3EEENS4_18smem_ptr_flag_bitsILi8EEENSR_INS5_IJNSA_ILi8EEESG_EEENS5_IJSG_SB_EEEEEEEvNS4_8identityESY_S18_vS19_EENS_8epilogue10collective18CollectiveEpilogueINS1B_23Sm100TmaWarpSpecializedILi4ELi2ELi64ELb0ELb0EEEJSH_NS5_IJNSR_ISE_SB_EENSR_INSA_ILi64EEESB_EEEEEaSI_aSI_NS1B_6fusion15FusionCallbacksIS1F_NS1K_17LinearCombinationIaiaiLNS_15FloatRoundStyleE2EEESH_S1J_JEEENS4_5SM1004TMEM4LOAD26SM100_TMEM_LOAD_32dp32b64xESY_NSZ_INS10_ILi2ELi4ELi3EEES13_NSR_INS5_IJS14_S1H_EEENS5_IJS1H_SB_EEEEEEENS4_39AutoVectorizingCopyWithAssumedAlignmentILi128EEENS4_14SM90_TMA_STOREES1Y_S20_S20_EEEvvEEEEvNT_6ParamsE,(.L_x_158 - _ZN7cutlass13device_kernelINS_4gemm6kernel13GemmUniversalIN4cute5tupleIJiiiiEEENS1_10collective13CollectiveMmaINS1_35MainloopSm100TmaUmmaWarpSpecializedILi2ELi2ELi2ENS5_IJNS4_1CILi1EEESB_SB_EEEEENS5_IJNSA_ILi128EEENSA_ILi256EEENSA_ILi32EEEEEEaNS5_IJlSB_lEEEaSI_NS4_8TiledMMAINS4_8MMA_AtomIJNS4_15SM100_MMA_S8_SSIaaiLi128ELi256ELNS4_4UMMA5MajorE0ELSN_0ELNSM_8SaturateE0EEEEEENS4_6LayoutISC_NS5_IJNSA_ILi0EEESS_SS_EEEEENS5_IJNS4_10UnderscoreESV_SV_EEEEENS4_13SM90_TMA_LOADENS4_14ComposedLayoutINS4_7SwizzleILi1ELi4ELi3EEENS4_18smem_ptr_flag_bitsILi8EEENSR_INS5_IJNSA_ILi8EEESG_EEENS5_IJSG_SB_EEEEEEEvNS4_8identityESY_S18_vS19_EENS_8epilogue10collective18CollectiveEpilogueINS1B_23Sm100TmaWarpSpecializedILi4ELi2ELi64ELb0ELb0EEEJSH_NS5_IJNSR_ISE_SB_EENSR_INSA_ILi64EEESB_EEEEEaSI_aSI_NS1B_6fusion15FusionCallbacksIS1F_NS1K_17LinearCombinationIaiaiLNS_15FloatRoundStyleE2EEESH_S1J_JEEENS4_5SM1004TMEM4LOAD26SM100_TMEM_LOAD_32dp32b64xESY_NSZ_INS10_ILi2ELi4ELi3EEES13_NSR_INS5_IJS14_S1H_EEENS5_IJS1H_SB_EEEEEEENS4_39AutoVectorizingCopyWithAssumedAlignmentILi128EEENS4_14SM90_TMA_STOREES1Y_S20_S20_EEEvvEEEEvNT_6ParamsE)
        .other          _ZN7cutlass13device_kernelINS_4gemm6kernel13GemmUniversalIN4cute5tupleIJiiiiEEENS1_10collective13CollectiveMmaINS1_35MainloopSm100TmaUmmaWarpSpecializedILi2ELi2ELi2ENS5_IJNS4_1CILi1EEESB_SB_EEEEENS5_IJNSA_ILi128EEENSA_ILi256EEENSA_ILi32EEEEEEaNS5_IJlSB_lEEEaSI_NS4_8TiledMMAINS4_8MMA_AtomIJNS4_15SM100_MMA_S8_SSIaaiLi128ELi256ELNS4_4UMMA5MajorE0ELSN_0ELNSM_8SaturateE0EEEEEENS4_6LayoutISC_NS5_IJNSA_ILi0EEESS_SS_EEEEENS5_IJNS4_10UnderscoreESV_SV_EEEEENS4_13SM90_TMA_LOADENS4_14ComposedLayoutINS4_7SwizzleILi1ELi4ELi3EEENS4_18smem_ptr_flag_bitsILi8EEENSR_INS5_IJNSA_ILi8EEESG_EEENS5_IJSG_SB_EEEEEEEvNS4_8identityESY_S18_vS19_EENS_8epilogue10collective18CollectiveEpilogueINS1B_23Sm100TmaWarpSpecializedILi4ELi2ELi64ELb0ELb0EEEJSH_NS5_IJNSR_ISE_SB_EENSR_INSA_ILi64EEESB_EEEEEaSI_aSI_NS1B_6fusion15FusionCallbacksIS1F_NS1K_17LinearCombinationIaiaiLNS_15FloatRoundStyleE2EEESH_S1J_JEEENS4_5SM1004TMEM4LOAD26SM100_TMEM_LOAD_32dp32b64xESY_NSZ_INS10_ILi2ELi4ELi3EEES13_NSR_INS5_IJS14_S1H_EEENS5_IJS1H_SB_EEEEEEENS4_39AutoVectorizingCopyWithAssumedAlignmentILi128EEENS4_14SM90_TMA_STOREES1Y_S20_S20_EEEvvEEEEvNT_6ParamsE,@"STO_CUDA_ENTRY STV_DEFAULT"
_ZN7cutlass13device_kernelINS_4gemm6kernel13GemmUniversalIN4cute5tupleIJiiiiEEENS1_10collective13CollectiveMmaINS1_35MainloopSm100TmaUmmaWarpSpecializedILi2ELi2ELi2ENS5_IJNS4_1CILi1EEESB_SB_EEEEENS5_IJNSA_ILi128EEENSA_ILi256EEENSA_ILi32EEEEEEaNS5_IJlSB_lEEEaSI_NS4_8TiledMMAINS4_8MMA_AtomIJNS4_15SM100_MMA_S8_SSIaaiLi128ELi256ELNS4_4UMMA5MajorE0ELSN_0ELNSM_8SaturateE0EEEEEENS4_6LayoutISC_NS5_IJNSA_ILi0EEESS_SS_EEEEENS5_IJNS4_10UnderscoreESV_SV_EEEEENS4_13SM90_TMA_LOADENS4_14ComposedLayoutINS4_7SwizzleILi1ELi4ELi3EEENS4_18smem_ptr_flag_bitsILi8EEENSR_INS5_IJNSA_ILi8EEESG_EEENS5_IJSG_SB_EEEEEEEvNS4_8identityESY_S18_vS19_EENS_8epilogue10collective18CollectiveEpilogueINS1B_23Sm100TmaWarpSpecializedILi4ELi2ELi64ELb0ELb0EEEJSH_NS5_IJNSR_ISE_SB_EENSR_INSA_ILi64EEESB_EEEEEaSI_aSI_NS1B_6fusion15FusionCallbacksIS1F_NS1K_17LinearCombinationIaiaiLNS_15FloatRoundStyleE2EEESH_S1J_JEEENS4_5SM1004TMEM4LOAD26SM100_TMEM_LOAD_32dp32b64xESY_NSZ_INS10_ILi2ELi4ELi3EEES13_NSR_INS5_IJS14_S1H_EEENS5_IJS1H_SB_EEEEEEENS4_39AutoVectorizingCopyWithAssumedAlignmentILi128EEENS4_14SM90_TMA_STOREES1Y_S20_S20_EEEvvEEEEvNT_6ParamsE:
[----:B------:R-:W1:Y:S01]  /*0000*/  LDC R1, c[0x0][0x37c] ;  /* 0x0000df00ff017b82 */ /* 0x000e620000000800 */
[----:B------:R-:W2:Y:S01]  /*0010*/  S2R R167, SR_TID.X ;  /* 0x0000000000a77919 */ /* 0x000ea20000002100 */
[----:B------:R-:W3:Y:S01]  /*0020*/  LDCU.64 UR4, c[0x0][0x890] ;  /* 0x00011200ff0477ac */ /* 0x000ee20008000a00 */
[----:B------:R-:W-:Y:S02]  /*0030*/  PRMT R151, RZ, 0x7610, R151 ;  /* 0x00007610ff977816 */ /* 0x000fe40000000097 */
[----:B------:R-:W-:Y:S01]  /*0040*/  ELECT P5, URZ, PT ;  /* 0x0000000000ff782f */ /* 0x000fe200038a0000 */
[----:B------:R-:W4:Y:S01]  /*0050*/  LDCU.64 UR46, c[0x0][0x358] ;  /* 0x00006b00ff2e77ac */ /* 0x000f220008000a00 */
[----:B---3--:R-:W-:-:S04]  /*0060*/  UISETP.NE.U32.AND UP0, UPT, UR4, URZ, UPT ;  /* 0x000000ff0400728c */ /* 0x008fc8000bf05070 */
[----:B------:R-:W-:Y:S01]  /*0070*/  UISETP.NE.AND.EX UP0, UPT, UR5, URZ, UPT, UP0 ;  /* 0x000000ff0500728c */ /* 0x000fe2000bf05300 */
[----:B--2---:R-:W-:-:S05]  /*0080*/  SHF.R.U32.HI R154, RZ, 0x5, R167 ;  /* 0x00000005ff9a7819 */ /* 0x004fca00000116a7 */
[----:B------:R-:W2:Y:S02]  /*0090*/  SHFL.IDX PT, R0, R154, RZ, 0x1f ;  /* 0x00001fff9a007589 */ /* 0x000ea400000e0000 */
[----:B--2---:R-:W-:Y:S01]  /*00a0*/  R2UR UR8, R0 ;  /* 0x00000000000872ca */ /* 0x004fe200000e0000 */
[----:B-1--4-:R-:W-:-:S14]  /*00b0*/  BRA.U UP0, `(.L_x_0) ;  /* 0x00000001002c7547 */ /* 0x012fdc000b800000 */
[----:B------:R-:W1:Y:S02]  /*00c0*/  LDCU.64 UR6, c[0x0][0x888] ;  /* 0x00011100ff0677ac */ /* 0x000e640008000a00 */
[----:B-1----:R-:W-:-:S04]  /*00d0*/  UISETP.NE.U32.AND UP0, UPT, UR6, URZ, UPT ;  /* 0x000000ff0600728c */ /* 0x002fc8000bf05070 */
[----:B------:R-:W-:-:S09]  /*00e0*/  UISETP.NE.AND.EX UP0, UPT, UR7, URZ, UPT, UP0 ;  /* 0x000000ff0700728c */ /* 0x000fd2000bf05300 */
[----:B------:R-:W-:Y:S05]  /*00f0*/  BRA.U !UP0, `(.L_x_1) ;  /* 0x0000000108107547 */ /* 0x000fea000b800000 */
[----:B------:R-:W1:Y:S02]  /*0100*/  LDC.64 R82, c[0x0][0x888] ;  /* 0x00022200ff527b82 */ /* 0x000e640000000a00 */
[----:B-1----:R1:W5:Y:S01]  /*0110*/  LDG.E R82, desc[UR46][R82.64] ;  /* 0x0000002e52527981 */ /* 0x002362000c1e1900 */
[----:B------:R-:W-:Y:S01]  /*0120*/  HFMA2 R151, -RZ, RZ, 0, 5.9604644775390625e-08 ;  /* 0x00000001ff977431 */ /* 0x000fe200000001ff */
[----:B------:R-:W-:Y:S05]  /*0130*/  BRA `(.L_x_0) ;  /* 0x00000000000c7947 */ /* 0x000fea0003800000 */
.L_x_1:
[----:B------:R-:W1:Y:S01]  /*0140*/  LDCU UR6, c[0x0][0x880] ;  /* 0x00011000ff0677ac */ /* 0x000e620008000800 */
[----:B------:R-:W-:Y:S01]  /*0150*/  HFMA2 R151, -RZ, RZ, 0, 5.9604644775390625e-08 ;  /* 0x00000001ff977431 */ /* 0x000fe200000001ff */
[----:B-1----:R-:W-:-:S07]  /*0160*/  MOV R82, UR6 ;  /* 0x0000000600527c02 */ /* 0x002fce0008000f00 */
.L_x_0:
[----:B------:R-:W2:Y:S02]  /*0170*/  LDCU.64 UR6, c[0x0][0x8b0] ;  /* 0x00011600ff0677ac */ /* 0x000ea40008000a00 */
[----:B--2---:R-:W-:-:S04]  /*0180*/  UISETP.NE.U32.AND UP0, UPT, UR6, URZ, UPT ;  /* 0x000000ff0600728c */ /* 0x004fc8000bf05070 */
[----:B------:R-:W-:-:S09]  /*0190*/  UISETP.NE.AND.EX UP0, UPT, UR7, URZ, UPT, UP0 ;  /* 0x000000ff0700728c */ /* 0x000fd2000bf05300 */
[----:B------:R-:W-:Y:S05]  /*01a0*/  BRA.U UP0, `(.L_x_2) ;  /* 0x0000000100247547 */ /* 0x000fea000b800000 */
[----:B------:R-:W2:Y:S02]  /*01b0*/  LDCU.64 UR6, c[0x0][0x8a8] ;  /* 0x00011500ff0677ac */ /* 0x000ea40008000a00 */
[----:B--2---:R-:W-:-:S04]  /*01c0*/  UISETP.NE.U32.AND UP0, UPT, UR6, URZ, UPT ;  /* 0x000000ff0600728c */ /* 0x004fc8000bf05070 */
[----:B------:R-:W-:-:S09]  /*01d0*/  UISETP.NE.AND.EX UP0, UPT, UR7, URZ, UPT, UP0 ;  /* 0x000000ff0700728c */ /* 0x000fd2000bf05300 */
[----:B------:R-:W-:Y:S05]  /*01e0*/  BRA.U !UP0, `(.L_x_3) ;  /* 0x00000001080c7547 */ /* 0x000fea000b800000 */
[----:B------:R-:W2:Y:S02]  /*01f0*/  LDC.64 R78, c[0x0][0x8a8] ;  /* 0x00022a00ff4e7b82 */ /* 0x000ea40000000a00 */
[----:B--2---:R2:W5:Y:S01]  /*0200*/  LDG.E R78, desc[UR46][R78.64] ;  /* 0x0000002e4e4e7981 */ /* 0x004562000c1e1900 */
[----:B------:R-:W-:Y:S05]  /*0210*/  BRA `(.L_x_2) ;  /* 0x0000000000087947 */ /* 0x000fea0003800000 */
.L_x_3:
[----:B------:R-:W2:Y:S02]  /*0220*/  LDCU UR6, c[0x0][0x8a0] ;  /* 0x00011400ff0677ac */ /* 0x000ea40008000800 */
[----:B--2---:R-:W-:Y:S02]  /*0230*/  MOV R78, UR6 ;  /* 0x00000006004e7c02 */ /* 0x004fe40008000f00 */
.L_x_2:
[----:B------:R-:W-:Y:S01]  /*0240*/  IMAD.U32 R0, RZ, RZ, UR8 ;  /* 0x00000008ff007e24 */ /* 0x000fe2000f8e00ff */
[----:B------:R-:W-:Y:S04]  /*0250*/  BSSY.RECONVERGENT B0, `(.L_x_4) ;  /* 0x000000c000007945 */ /* 0x000fe80003800200 */
[C---:B------:R-:W-:Y:S02]  /*0260*/  ISETP.NE.OR P1, PT, R0.reuse, 0x1, !P5 ;  /* 0x000000010000780c */ /* 0x040fe40006f25670 */
[----:B------:R-:W-:-:S11]  /*0270*/  ISETP.NE.OR P0, PT, R0, 0x3, !P5 ;  /* 0x000000030000780c */ /* 0x000fd60006f05670 */
[----:B------:R-:W-:Y:S05]  /*0280*/  @P1 BRA `(.L_x_5) ;  /* 0x0000000000201947 */ /* 0x000fea0003800000 */
[----:B------:R-:W3:Y:S02]  /*0290*/  LDCU.64 UR6, c[0x0][0x348] ;  /* 0x00006900ff0677ac */ /* 0x000ee40008000a00 */
[----:B---3--:R-:W-:Y:S02]  /*02a0*/  UIADD3 UR10, UP1, UPT, UR6, 0x80, URZ ;  /* 0x00000080060a7890 */ /* 0x008fe4000ff3e0ff */
[----:B------:R-:W-:Y:S02]  /*02b0*/  UIADD3 UR6, UP0, UPT, UR6, 0x180, URZ ;  /* 0x0000018006067890 */ /* 0x000fe4000ff1e0ff */
[----:B------:R-:W-:Y:S02]  /*02c0*/  UIADD3.X UR11, UPT, UPT, URZ, UR7, URZ, UP1, !UPT ;  /* 0x00000007ff0b7290 */ /* 0x000fe40008ffe4ff */
[----:B------:R-:W-:-:S07]  /*02d0*/  UIADD3.X UR7, UPT, UPT, URZ, UR7, URZ, UP0, !UPT ;  /* 0x00000007ff077290 */ /* 0x000fce00087fe4ff */
[----:B------:R3:W-:Y:S02]  /*02e0*/  UTMACCTL.PF [UR10] ;  /* 0x000000000a0079b9 */ /* 0x0007e40008040000 */
[----:B------:R3:W-:Y:S02]  /*02f0*/  UTMACCTL.PF [UR6] ;  /* 0x00000000060079b9 */ /* 0x0007e40008040000 */
[----:B---3--:R-:W-:Y:S01]  /*0300*/  NOP ;  /* 0x0000000000007918 */ /* 0x008fe20000000000 */
.L_x_5:
[----:B------:R-:W-:Y:S05]  /*0310*/  BSYNC.RECONVERGENT B0 ;  /* 0x0000000000007941 */ /* 0x000fea0003800200 */
.L_x_4:
[----:B------:R-:W-:Y:S04]  /*0320*/  BSSY.RECONVERGENT B0, `(.L_x_6) ;  /* 0x000000a000007945 */ /* 0x000fe80003800200 */
        /* <DEDUP_REMOVED lines=9> */
.L_x_7:
[----:B------:R-:W-:Y:S05]  /*03c0*/  BSYNC.RECONVERGENT B0 ;  /* 0x0000000000007941 */ /* 0x000fea0003800200 */
.L_x_6:
[----:B------:R-:W3:Y:S01]  /*03d0*/  LDCU.64 UR6, c[0x0][0x888] ;  /* 0x00011100ff0677ac */ /* 0x000ee20008000a00 */
[----:B------:R-:W-:Y:S02]  /*03e0*/  UISETP.EQ.U32.AND UP1, UPT, UR4, URZ, UPT ;  /* 0x000000ff0400728c */ /* 0x000fe4000bf22070 */
[----:B------:R-:W-:Y:S02]  /*03f0*/  UPLOP3.LUT UP2, UPT, UPT, UPT, UPT, 0x80, 0x8 ;  /* 0x000000000008789c */ /* 0x000fe40003f4f070 */
[----:B---3--:R-:W-:-:S04]  /*0400*/  UISETP.NE.U32.AND UP0, UPT, UR6, URZ, UPT ;  /* 0x000000ff0600728c */ /* 0x008fc8000bf05070 */
[----:B------:R-:W-:-:S04]  /*0410*/  UISETP.NE.AND.EX UP0, UPT, UR7, URZ, UPT, UP0 ;  /* 0x000000ff0700728c */ /* 0x000fc8000bf05300 */
[----:B------:R-:W-:-:S04]  /*0420*/  UISETP.EQ.OR.EX UP3, UPT, UR5, URZ, !UP0, UP1 ;  /* 0x000000ff0500728c */ /* 0x000fc8000c762710 */
[----:B------:R-:W-:-:S05]  /*0430*/  UP2UR UR50, UPR, URZ, 0x8 ;  /* 0x00000008ff327883 */ /* 0x000fca0008000000 */
[----:B------:R-:W-:Y:S07]  /*0440*/  BRA.U !UP3, `(.L_x_8) ;  /* 0x000000010b207547 */ /* 0x000fee000b800000 */
[----:B-----5:R-:W-:Y:S01]  /*0450*/  R2UR UR6, R82 ;  /* 0x00000000520672ca */ /* 0x020fe200000e0000 */
[----:B------:R-:W-:Y:S02]  /*0460*/  UISETP.NE.U32.AND UP2, UPT, UR4, URZ, UPT ;  /* 0x000000ff0400728c */ /* 0x000fe4000bf45070 */
[----:B------:R-:W-:Y:S02]  /*0470*/  USEL UR4, URZ, 0xffffffff, UP0 ;  /* 0xffffffffff047887 */ /* 0x000fe40008000000 */
[----:B------:R-:W-:-:S08]  /*0480*/  UISETP.NE.AND.EX UP2, UPT, UR5, URZ, UPT, UP2 ;  /* 0x000000ff0500728c */ /* 0x000fd0000bf45320 */
[----:B------:R-:W-:-:S04]  /*0490*/  UISETP.NE.AND UP1, UPT, UR6, URZ, UPT ;  /* 0x000000ff0600728c */ /* 0x000fc8000bf25270 */
[----:B------:R-:W-:-:S04]  /*04a0*/  @!UP2 USEL UR4, URZ, 0xffffffff, UP1 ;  /* 0xffffffffff04a887 */ /* 0x000fc80008800000 */
[----:B------:R-:W-:-:S04]  /*04b0*/  ULOP3.LUT UR4, UR4, 0x1, URZ, 0xc0, !UPT ;  /* 0x0000000104047892 */ /* 0x000fc8000f8ec0ff */
[----:B------:R-:W-:-:S11]  /*04c0*/  UISETP.NE.U32.AND UP2, UPT, UR4, 0x1, UPT ;  /* 0x000000010400788c */ /* 0x000fd6000bf45070 */
.L_x_8:
[----:B------:R-:W3:Y:S01]  /*04d0*/  SHFL.IDX PT, R2, R154, RZ, 0x1f ;  /* 0x00001fff9a027589 */ /* 0x000ee200000e0000 */
[----:B------:R-:W-:-:S04]  /*04e0*/  UISETP.NE.AND UP1, UPT, UR8, 0x2, UPT ;  /* 0x000000020800788c */ /* 0x000fc8000bf25270 */
[----:B------:R-:W-:Y:S01]  /*04f0*/  USEL UR6, URZ, 0x1, UP1 ;  /* 0x00000001ff067887 */ /* 0x000fe20008800000 */
[----:B---3--:R-:W-:-:S13]  /*0500*/  ISETP.NE.AND P0, PT, R2, RZ, PT ;  /* 0x000000ff0200720c */ /* 0x008fda0003f05270 */
[----:B------:R-:W-:Y:S05]  /*0510*/  @P0 BRA `(.L_x_9) ;  /* 0x0000000000380947 */ /* 0x000fea0003800000 */
[----:B------:R-:W3:Y:S01]  /*0520*/  S2UR UR5, SR_CgaCtaId ;  /* 0x00000000000579c3 */ /* 0x000ee20000008800 */
[----:B------:R-:W-:Y:S01]  /*0530*/  UMOV UR7, 0x400 ;  /* 0x0000040000077882 */ /* 0x000fe20000000000 */
[----:B------:R-:W-:Y:S01]  /*0540*/  UMOV UR4, 0x1 ;  /* 0x0000000100047882 */ /* 0x000fe20000000000 */
[----:B------:R-:W-:Y:S01]  /*0550*/  ELECT P0, URZ, PT ;  /* 0x0000000000ff782f */ /* 0x000fe20003800000 */
[----:B------:R-:W-:-:S04]  /*0560*/  UIADD3 UR10, UPT, UPT, -UR4, 0x100000, URZ ;  /* 0x00100000040a7890 */ /* 0x000fc8000fffe1ff */
[----:B------:R-:W-:Y:S02]  /*0570*/  USHF.L.U32 UR11, UR10, 0xb, URZ ;  /* 0x0000000b0a0b7899 */ /* 0x000fe400080006ff */
[----:B------:R-:W-:Y:S02]  /*0580*/  USHF.L.U32 UR10, UR10, 0x1, URZ ;  /* 0x000000010a0a7899 */ /* 0x000fe400080006ff */
[----:B---3--:R-:W-:Y:S01]  /*0590*/  ULEA UR5, UR5, UR7, 0x18 ;  /* 0x0000000705057291 */ /* 0x008fe2000f8ec0ff */
[----:B------:R-:W3:Y:S11]  /*05a0*/  FENCE.VIEW.ASYNC.S ;  /* 0x00000000000073c6 */ /* 0x000ef60000000000 */
[----:B---3--:R3:W4:Y:S01]  /*05b0*/  SYNCS.EXCH.64 URZ, [UR5], UR10 ;  /* 0x0000000a05ff75b2 */ /* 0x0087220008000100 */
[----:B------:R3:W1:Y:S01]  /*05c0*/  SYNCS.EXCH.64 URZ, [UR5+0x10], UR10 ;  /* 0x0000100a05ff75b2 */ /* 0x0006620008000100 */
[----:B------:R3:W1:Y:S01]  /*05d0*/  SYNCS.EXCH.64 URZ, [UR5+0x8], UR10 ;  /* 0x0000080a05ff75b2 */ /* 0x0006620008000100 */
[----:B------:R3:W1:Y:S01]  /*05e0*/  SYNCS.EXCH.64 URZ, [UR5+0x18], UR10 ;  /* 0x0000180a05ff75b2 */ /* 0x0006620008000100 */
[----:B------:R-:W-:Y:S01]  /*05f0*/  NOP ;  /* 0x0000000000007918 */ /* 0x000fe20000000000 */
.L_x_9:
[----:B------:R-:W2:Y:S01]  /*0600*/  SHFL.IDX PT, R2, R154, RZ, 0x1f ;  /* 0x00001fff9a027589 */ /* 0x000ea200000e0000 */
[----:B------:R-:W-:Y:S01]  /*0610*/  NOP ;  /* 0x0000000000007918 */ /* 0x000fe20000000000 */
[----:B--2---:R-:W-:-:S13]  /*0620*/  ISETP.NE.AND P0, PT, R2, 0x1, PT ;  /* 0x000000010200780c */ /* 0x004fda0003f05270 */
[----:B------:R-:W-:Y:S05]  /*0630*/  @P0 BRA `(.L_x_10) ;  /* 0x0000000000580947 */ /* 0x000fea0003800000 */
[----:B------:R-:W2:Y:S01]  /*0640*/  S2UR UR7, SR_CgaCtaId ;  /* 0x00000000000779c3 */ /* 0x000ea20000008800 */
[----:B------:R-:W-:Y:S01]  /*0650*/  UMOV UR9, 0x400 ;  /* 0x0000040000097882 */ /* 0x000fe20000000000 */
[----:B---3--:R-:W-:Y:S01]  /*0660*/  UMOV UR5, 0x20 ;  /* 0x0000002000057882 */ /* 0x008fe20000000000 */
[----:B------:R-:W-:Y:S01]  /*0670*/  UMOV UR4, 0x80 ;  /* 0x0000008000047882 */ /* 0x000fe20000000000 */
[----:B------:R-:W-:-:S04]  /*0680*/  UIADD3 UR10, UPT, UPT, -UR5, 0x100000, URZ ;  /* 0x00100000050a7890 */ /* 0x000fc8000fffe1ff */
[----:B------:R-:W-:Y:S02]  /*0690*/  USHF.L.U32 UR11, UR10, 0xb, URZ ;  /* 0x0000000b0a0b7899 */ /* 0x000fe400080006ff */
[----:B------:R-:W-:Y:S02]  /*06a0*/  USHF.L.U32 UR10, UR10, 0x1, URZ ;  /* 0x000000010a0a7899 */ /* 0x000fe400080006ff */
[----:B------:R-:W-:-:S04]  /*06b0*/  UIADD3 UR4, UPT, UPT, -UR4, 0x100000, URZ ;  /* 0x0010000004047890 */ /* 0x000fc8000fffe1ff */
[----:B------:R-:W-:Y:S02]  /*06c0*/  USHF.L.U32 UR5, UR4, 0xb, URZ ;  /* 0x0000000b04057899 */ /* 0x000fe400080006ff */
[----:B------:R-:W-:Y:S01]  /*06d0*/  USHF.L.U32 UR4, UR4, 0x1, URZ ;  /* 0x0000000104047899 */ /* 0x000fe200080006ff */
[----:B------:R-:W-:Y:S01]  /*06e0*/  ELECT P0, URZ, PT ;  /* 0x0000000000ff782f */ /* 0x000fe20003800000 */
[----:B--2---:R-:W-:Y:S01]  /*06f0*/  ULEA UR7, UR7, UR9, 0x18 ;  /* 0x0000000907077291 */ /* 0x004fe2000f8ec0ff */
[----:B------:R-:W2:Y:S11]  /*0700*/  FENCE.VIEW.ASYNC.S ;  /* 0x00000000000073c6 */ /* 0x000eb60000000000 */
[----:B--2---:R2:W3:Y:S01]  /*0710*/  SYNCS.EXCH.64 URZ, [UR7+0x20], UR10 ;  /* 0x0000200a07ff75b2 */ /* 0x0044e20008000100 */
[----:B------:R2:W1:Y:S01]  /*0720*/  SYNCS.EXCH.64 URZ, [UR7+0x40], UR4 ;  /* 0x0000400407ff75b2 */ /* 0x0004620008000100 */
[----:B------:R2:W1:Y:S01]  /*0730*/  SYNCS.EXCH.64 URZ, [UR7+0x28], UR10 ;  /* 0x0000280a07ff75b2 */ /* 0x0004620008000100 */
[----:B------:R2:W1:Y:S01]  /*0740*/  SYNCS.EXCH.64 URZ, [UR7+0x48], UR4 ;  /* 0x0000480407ff75b2 */ /* 0x0004620008000100 */
[----:B------:R2:W1:Y:S01]  /*0750*/  SYNCS.EXCH.64 URZ, [UR7+0x30], UR10 ;  /* 0x0000300a07ff75b2 */ /* 0x0004620008000100 */
[----:B------:R2:W1:Y:S01]  /*0760*/  SYNCS.EXCH.64 URZ, [UR7+0x50], UR4 ;  /* 0x0000500407ff75b2 */ /* 0x0004620008000100 */
[----:B------:R2:W1:Y:S01]  /*0770*/  SYNCS.EXCH.64 URZ, [UR7+0x38], UR10 ;  /* 0x0000380a07ff75b2 */ /* 0x0004620008000100 */
[----:B------:R2:W1:Y:S01]  /*0780*/  SYNCS.EXCH.64 URZ, [UR7+0x58], UR4 ;  /* 0x0000580407ff75b2 */ /* 0x0004620008000100 */
[----:B------:R-:W-:Y:S01]  /*0790*/  NOP ;  /* 0x0000000000007918 */ /* 0x000fe20000000000 */
.L_x_10:
[----:B------:R-:W4:Y:S01]  /*07a0*/  SHFL.IDX PT, R2, R154, RZ, 0x1f ;  /* 0x00001fff9a027589 */ /* 0x000f2200000e0000 */
[----:B------:R-:W-:Y:S01]  /*07b0*/  NOP ;  /* 0x0000000000007918 */ /* 0x000fe20000000000 */
[----:B----4-:R-:W-:-:S13]  /*07c0*/  ISETP.NE.AND P0, PT, R2, 0x3, PT ;  /* 0x000000030200780c */ /* 0x010fda0003f05270 */
[----:B------:R-:W-:Y:S05]  /*07d0*/  @P0 BRA `(.L_x_11) ;  /* 0x0000000000300947 */ /* 0x000fea0003800000 */
[----:B--23--:R-:W2:Y:S01]  /*07e0*/  S2UR UR5, SR_CgaCtaId ;  /* 0x00000000000579c3 */ /* 0x00cea20000008800 */
[----:B------:R-:W-:Y:S01]  /*07f0*/  UMOV UR7, 0x400 ;  /* 0x0000040000077882 */ /* 0x000fe20000000000 */
[----:B------:R-:W-:Y:S01]  /*0800*/  UMOV UR4, 0x20 ;  /* 0x0000002000047882 */ /* 0x000fe20000000000 */
[----:B------:R-:W-:Y:S01]  /*0810*/  ELECT P0, URZ, PT ;  /* 0x0000000000ff782f */ /* 0x000fe20003800000 */
[----:B------:R-:W-:-:S04]  /*0820*/  UIADD3 UR10, UPT, UPT, -UR4, 0x100000, URZ ;  /* 0x00100000040a7890 */ /* 0x000fc8000fffe1ff */
[----:B------:R-:W-:Y:S02]  /*0830*/  USHF.L.U32 UR11, UR10, 0xb, URZ ;  /* 0x0000000b0a0b7899 */ /* 0x000fe400080006ff */
[----:B------:R-:W-:Y:S02]  /*0840*/  USHF.L.U32 UR10, UR10, 0x1, URZ ;  /* 0x000000010a0a7899 */ /* 0x000fe400080006ff */
[----:B--2---:R-:W-:Y:S01]  /*0850*/  ULEA UR5, UR5, UR7, 0x18 ;  /* 0x0000000705057291 */ /* 0x004fe2000f8ec0ff */
[----:B------:R-:W2:Y:S11]  /*0860*/  FENCE.VIEW.ASYNC.S ;  /* 0x00000000000073c6 */ /* 0x000eb60000000000 */
[----:B--2---:R4:W2:Y:S01]  /*0870*/  SYNCS.EXCH.64 URZ, [UR5+0x60], UR10 ;  /* 0x0000600a05ff75b2 */ /* 0x0048a20008000100 */
[----:B------:R4:W3:Y:S02]  /*0880*/  SYNCS.EXCH.64 URZ, [UR5+0x68], UR10 ;  /* 0x0000680a05ff75b2 */ /* 0x0008e40008000100 */
[----:B----4-:R-:W-:Y:S01]  /*0890*/  NOP ;  /* 0x0000000000007918 */ /* 0x010fe20000000000 */
.L_x_11:
[----:B------:R-:W4:Y:S01]  /*08a0*/  SHFL.IDX PT, R2, R154, RZ, 0x1f ;  /* 0x00001fff9a027589 */ /* 0x000f2200000e0000 */
[----:B------:R-:W-:Y:S01]  /*08b0*/  NOP ;  /* 0x0000000000007918 */ /* 0x000fe20000000000 */
[----:B----4-:R-:W-:-:S13]  /*08c0*/  ISETP.NE.AND P0, PT, R2, 0x4, PT ;  /* 0x000000040200780c */ /* 0x010fda0003f05270 */
[----:B------:R-:W-:Y:S05]  /*08d0*/  @P0 BRA `(.L_x_12) ;  /* 0x00000000004c0947 */ /* 0x000fea0003800000 */
[----:B--23--:R-:W2:Y:S01]  /*08e0*/  S2UR UR5, SR_CgaCtaId ;  /* 0x00000000000579c3 */ /* 0x00cea20000008800 */
[----:B------:R-:W-:Y:S01]  /*08f0*/  UMOV UR9, 0x100 ;  /* 0x0000010000097882 */ /* 0x000fe20000000000 */
[----:B------:R-:W-:Y:S01]  /*0900*/  UMOV UR7, 0x400 ;  /* 0x0000040000077882 */ /* 0x000fe20000000000 */
[----:B------:R-:W-:Y:S01]  /*0910*/  USEL UR9, UR9, 0xe0, UP2 ;  /* 0x000000e009097887 */ /* 0x000fe20009000000 */
[----:B------:R-:W-:Y:S01]  /*0920*/  UMOV UR4, 0x1 ;  /* 0x0000000100047882 */ /* 0x000fe20000000000 */
[----:B------:R-:W-:Y:S01]  /*0930*/  ELECT P0, URZ, PT ;  /* 0x0000000000ff782f */ /* 0x000fe20003800000 */
[----:B------:R-:W-:-:S04]  /*0940*/  UIADD3 UR10, UPT, UPT, -UR4, 0x100000, URZ ;  /* 0x00100000040a7890 */ /* 0x000fc8000fffe1ff */
[----:B------:R-:W-:Y:S02]  /*0950*/  USHF.L.U32 UR11, UR10, 0xb, URZ ;  /* 0x0000000b0a0b7899 */ /* 0x000fe400080006ff */
[----:B------:R-:W-:Y:S02]  /*0960*/  USHF.L.U32 UR10, UR10, 0x1, URZ ;  /* 0x000000010a0a7899 */ /* 0x000fe400080006ff */
[----:B------:R-:W-:-:S04]  /*0970*/  UIADD3 UR12, UPT, UPT, -UR9, 0x100000, URZ ;  /* 0x00100000090c7890 */ /* 0x000fc8000fffe1ff */
[----:B------:R-:W-:Y:S02]  /*0980*/  USHF.L.U32 UR13, UR12, 0xb, URZ ;  /* 0x0000000b0c0d7899 */ /* 0x000fe400080006ff */
[----:B------:R-:W-:Y:S02]  /*0990*/  USHF.L.U32 UR12, UR12, 0x1, URZ ;  /* 0x000000010c0c7899 */ /* 0x000fe400080006ff */
[----:B--2---:R-:W-:Y:S01]  /*09a0*/  ULEA UR5, UR5, UR7, 0x18 ;  /* 0x0000000705057291 */ /* 0x004fe2000f8ec0ff */
[----:B------:R-:W2:Y:S11]  /*09b0*/  FENCE.VIEW.ASYNC.S ;  /* 0x00000000000073c6 */ /* 0x000eb60000000000 */
[----:B--2---:R4:W2:Y:S01]  /*09c0*/  SYNCS.EXCH.64 URZ, [UR5+0x70], UR10 ;  /* 0x0000700a05ff75b2 */ /* 0x0048a20008000100 */
[----:B------:R4:W3:Y:S01]  /*09d0*/  SYNCS.EXCH.64 URZ, [UR5+0x80], UR12 ;  /* 0x0000800c05ff75b2 */ /* 0x0008e20008000100 */
[----:B------:R4:W1:Y:S01]  /*09e0*/  SYNCS.EXCH.64 URZ, [UR5+0x78], UR10 ;  /* 0x0000780a05ff75b2 */ /* 0x0008620008000100 */
[----:B------:R4:W1:Y:S02]  /*09f0*/  SYNCS.EXCH.64 URZ, [UR5+0x88], UR12 ;  /* 0x0000880c05ff75b2 */ /* 0x0008640008000100 */
[----:B----4-:R-:W-:Y:S01]  /*0a00*/  NOP ;  /* 0x0000000000007918 */ /* 0x010fe20000000000 */
.L_x_12:
[----:B------:R-:W4:Y:S01]  /*0a10*/  SHFL.IDX PT, R2, R154, RZ, 0x1f ;  /* 0x00001fff9a027589 */ /* 0x000f2200000e0000 */
[----:B------:R-:W-:Y:S01]  /*0a20*/  NOP ;  /* 0x0000000000007918 */ /* 0x000fe20000000000 */
[----:B----4-:R-:W-:-:S13]  /*0a30*/  ISETP.NE.AND P0, PT, R2, 0x5, PT ;  /* 0x000000050200780c */ /* 0x010fda0003f05270 */
[----:B------:R-:W-:Y:S05]  /*0a40*/  @P0 BRA `(.L_x_13) ;  /* 0x0000000000480947 */ /* 0x000fea0003800000 */
[----:B--2---:R-:W2:Y:S01]  /*0a50*/  S2UR UR7, SR_CgaCtaId ;  /* 0x00000000000779c3 */ /* 0x004ea20000008800 */
        /* <DEDUP_REMOVED lines=12> */
[----:B--2---:R4:W2:Y:S01]  /*0b20*/  SYNCS.EXCH.64 URZ, [UR7+0x90], UR10 ;  /* 0x0000900a07ff75b2 */ /* 0x0048a20008000100 */
[----:B------:R4:W3:Y:S01]  /*0b30*/  SYNCS.EXCH.64 URZ, [UR7+0xa0], UR4 ;  /* 0x0000a00407ff75b2 */ /* 0x0008e20008000100 */
[----:B------:R4:W1:Y:S01]  /*0b40*/  SYNCS.EXCH.64 URZ, [UR7+0x98], UR10 ;  /* 0x0000980a07ff75b2 */ /* 0x0008620008000100 */
[----:B------:R4:W1:Y:S02]  /*0b50*/  SYNCS.EXCH.64 URZ, [UR7+0xa8], UR4 ;  /* 0x0000a80407ff75b2 */ /* 0x0008640008000100 */
[----:B----4-:R-:W-:Y:S01]  /*0b60*/  NOP ;  /* 0x0000000000007918 */ /* 0x010fe20000000000 */
.L_x_13:
        /* <DEDUP_REMOVED lines=18> */
.L_x_14:
[----:B--23--:R-:W2:Y:S01]  /*0c90*/  S2UR UR5, SR_CTAID.X ;  /* 0x00000000000579c3 */ /* 0x00cea20000002500 */
[----:B------:R-:W-:-:S05]  /*0ca0*/  CS2R.32 R152, SR_CgaSize ;  /* 0x0000000000987805 */ /* 0x000fca0000008a00 */
[----:B------:R-:W-:-:S05]  /*0cb0*/  IMAD R152, R152, -0xa0, RZ ;  /* 0xffffff6098987824 */ /* 0x000fca00078e02ff */
[----:B------:R-:W-:-:S14]  /*0cc0*/  R2UR UR9, R152 ;  /* 0x00000000980972ca */ /* 0x000fdc00000e0000 */
[----:B------:R-:W3:Y:S01]  /*0cd0*/  LDCU UR9, c[0x0][UR9+0x2b0] ;  /* 0x00005600090977ac */ /* 0x000ee20008000800 */
[----:B------:R-:W-:Y:S01]  /*0ce0*/  NOP ;  /* 0x0000000000007918 */ /* 0x000fe20000000000 */
[----:B------:R-:W-:-:S05]  /*0cf0*/  CS2R.32 R152, SR_CgaSize ;  /* 0x0000000000987805 */ /* 0x000fca0000008a00 */
[----:B------:R-:W-:-:S05]  /*0d00*/  IMAD R152, R152, -0xa0, RZ ;  /* 0xffffff6098987824 */ /* 0x000fca00078e02ff */
[----:B------:R-:W-:-:S14]  /*0d10*/  R2UR UR7, R152 ;  /* 0x00000000980772ca */ /* 0x000fdc00000e0000 */
[----:B------:R-:W4:Y:S01]  /*0d20*/  LDCU UR7, c[0x0][UR7+0x2b4] ;  /* 0x00005680070777ac */ /* 0x000f220008000800 */
[----:B------:R-:W1:Y:S08]  /*0d30*/  S2UR UR4, SR_CTAID.Y ;  /* 0x00000000000479c3 */ /* 0x000e700000002600 */
[----:B------:R-:W4:Y:S01]  /*0d40*/  LDC R9, c[0x0][0xb24] ;  /* 0x0002c900ff097b82 */ /* 0x000f220000000800 */
[----:B--2---:R-:W-:-:S02]  /*0d50*/  I2FP.F32.U32 R4, UR5 ;  /* 0x0000000500047c45 */ /* 0x004fc40008201000 */
[----:B------:R-:W-:-:S05]  /*0d60*/  CS2R.32 R5, SR_CgaSize ;  /* 0x0000000000057805 */ /* 0x000fca0000008a00 */
[----:B------:R-:W-:-:S06]  /*0d70*/  IMAD R5, R5, -0xa0, RZ ;  /* 0xffffff6005057824 */ /* 0x000fcc00078e02ff */
[----:B------:R-:W2:Y:S01]  /*0d80*/  LDC R5, c[0x0][R5+0x2a0] ;  /* 0x0000a80005057b82 */ /* 0x000ea20000000800 */
[----:B------:R-:W-:Y:S01]  /*0d90*/  MOV R21, UR5 ;  /* 0x0000000500157c02 */ /* 0x000fe20008000f00 */
[----:B---3--:R-:W-:Y:S01]  /*0da0*/  FMUL R4, R4, UR9 ;  /* 0x0000000904047c20 */ /* 0x008fe20008400000 */
[----:B-1----:R-:W-:Y:S02]  /*0db0*/  I2FP.F32.U32 R2, UR4 ;  /* 0x0000000400027c45 */ /* 0x002fe40008201000 */
[----:B------:R-:W-:-:S05]  /*0dc0*/  CS2R.32 R3, SR_CgaSize ;  /* 0x0000000000037805 */ /* 0x000fca0000008a00 */
[----:B------:R-:W-:-:S06]  /*0dd0*/  IMAD R3, R3, -0xa0, RZ ;  /* 0xffffff6003037824 */ /* 0x000fcc00078e02ff */
[----:B------:R-:W1:Y:S01]  /*0de0*/  LDC R3, c[0x0][R3+0x2a4] ;  /* 0x0000a90003037b82 */ /* 0x000e620000000800 */
[----:B------:R-:W3:Y:S01]  /*0df0*/  F2I.U32.TRUNC.NTZ R152, R4 ;  /* 0x0000000400987305 */ /* 0x000ee2000020f000 */
[----:B------:R-:W-:Y:S01]  /*0e00*/  MOV R20, UR4 ;  /* 0x0000000400147c02 */ /* 0x000fe20008000f00 */
[----:B----4-:R-:W-:-:S05]  /*0e10*/  FMUL R2, R2, UR7 ;  /* 0x0000000702027c20 */ /* 0x010fca0008400000 */
[----:B------:R-:W-:Y:S01]  /*0e20*/  BAR.SYNC.DEFER_BLOCKING 0x0 ;  /* 0x0000000000007b1d */ /* 0x000fe20000010000 */
[----:B------:R-:W-:-:S05]  /*0e30*/  ISETP.GE.AND P0, PT, R9, 0x1, PT ;  /* 0x000000010900780c */ /* 0x000fca0003f06270 */
[----:B------:R-:W4:Y:S02]  /*0e40*/  F2I.U32.TRUNC.NTZ R150, R2 ;  /* 0x0000000200967305 */ /* 0x000f24000020f000 */
[----:B------:R-:W1:Y:S01]  /*0e50*/  S2UR UR36, SR_CTAID.Z ;  /* 0x00000000002479c3 */ /* 0x000e620000002700 */
[----:B---3--:R-:W-:-:S05]  /*0e60*/  IADD3 R152, PT, PT, -R152, RZ, RZ ;  /* 0x000000ff98987210 */ /* 0x008fca0007ffe1ff */
[----:B--2---:R-:W-:Y:S01]  /*0e70*/  IMAD R152, R5, R152, UR5 ;  /* 0x0000000505987e24 */ /* 0x004fe2000f8e0298 */
[----:B----4-:R-:W-:-:S05]  /*0e80*/  IADD3 R150, PT, PT, -R150, RZ, RZ ;  /* 0x000000ff96967210 */ /* 0x010fca0007ffe1ff */
[----:B-1----:R-:W-:Y:S01]  /*0e90*/  IMAD R150, R3, R150, UR4 ;  /* 0x0000000403967e24 */ /* 0x002fe2000f8e0296 */
[----:B------:R-:W-:Y:S06]  /*0ea0*/  @!P0 BRA `(.L_x_15) ;  /* 0x0000000000b88947 */ /* 0x000fec0003800000 */
[----:B------:R-:W1:Y:S01]  /*0eb0*/  LDC.64 R4, c[0x0][0xb18] ;  /* 0x0002c600ff047b82 */ /* 0x000e620000000a00 */
[----:B------:R-:W-:-:S07]  /*0ec0*/  ISETP.NE.AND P0, PT, R9, 0x1, PT ;  /* 0x000000010900780c */ /* 0x000fce0003f05270 */
[----:B------:R-:W2:Y:S08]  /*0ed0*/  LDC R10, c[0x0][0xb0c] ;  /* 0x0002c300ff0a7b82 */ /* 0x000eb00000000800 */
[----:B------:R-:W3:Y:S08]  /*0ee0*/  LDC R11, c[0x0][0x370] ;  /* 0x0000dc00ff0b7b82 */ /* 0x000ef00000000800 */
[----:B------:R-:W4:Y:S01]  /*0ef0*/  LDC R12, c[0x0][0x374] ;  /* 0x0000dd00ff0c7b82 */ /* 0x000f220000000800 */
[----:B-1----:R-:W-:-:S07]  /*0f00*/  ISETP.NE.AND P1, PT, R4, 0x1, PT ;  /* 0x000000010400780c */ /* 0x002fce0003f25270 */
[----:B------:R-:W3:Y:S01]  /*0f10*/  LDC.64 R6, c[0x0][0xb10] ;  /* 0x0002c400ff067b82 */ /* 0x000ee20000000a00 */
[----:B--2---:R-:W-:-:S07]  /*0f20*/  ISETP.NE.AND P2, PT, R10, 0x1, PT ;  /* 0x000000010a00780c */ /* 0x004fce0003f45270 */
[----:B------:R-:W1:Y:S08]  /*0f30*/  LDC R8, c[0x0][0xb20] ;  /* 0x0002c800ff087b82 */ /* 0x000e700000000800 */
[----:B------:R-:W2:Y:S01]  /*0f40*/  LDC.64 R2, c[0x0][0xb28] ;  /* 0x0002ca00ff027b82 */ /* 0x000ea20000000a00 */
[----:B----4-:R-:W-:-:S04]  /*0f50*/  IMAD.HI.U32 R13, R12, R5, RZ ;  /* 0x000000050c0d7227 */ /* 0x010fc800078e00ff */
[----:B------:R-:W-:-:S04]  /*0f60*/  IMAD.HI.U32 R5, R20, R5, RZ ;  /* 0x0000000514057227 */ /* 0x000fc800078e00ff */
[----:B---3--:R-:W-:-:S04]  /*0f70*/  IMAD.HI.U32 R14, R11, R6, RZ ;  /* 0x000000060b0e7227 */ /* 0x008fc800078e00ff */
[C---:B------:R-:W-:Y:S01]  /*0f80*/  IMAD.HI.U32 R16, R21.reuse, R6, RZ ;  /* 0x0000000615107227 */ /* 0x040fe200078e00ff */
[-C--:B------:R-:W-:Y:S02]  /*0f90*/  @P2 SHF.R.U32.HI R11, RZ, R7.reuse, R14 ;  /* 0x00000007ff0b2219 */ /* 0x080fe4000001160e */
[-C--:B-1----:R-:W-:Y:S02]  /*0fa0*/  @P1 SHF.R.U32.HI R12, RZ, R8.reuse, R13 ;  /* 0x00000008ff0c1219 */ /* 0x082fe4000001160d */
[----:B------:R-:W-:Y:S02]  /*0fb0*/  SHF.R.U32.HI R5, RZ, R8, R5 ;  /* 0x00000008ff057219 */ /* 0x000fe40000011605 */
[----:B------:R-:W-:Y:S02]  /*0fc0*/  SHF.R.U32.HI R16, RZ, R7, R16 ;  /* 0x00000007ff107219 */ /* 0x000fe40000011610 */
[----:B------:R-:W-:Y:S01]  /*0fd0*/  SEL R5, R20, R5, !P1 ;  /* 0x0000000514057207 */ /* 0x000fe20004800000 */
[----:B--2---:R-:W-:Y:S01]  /*0fe0*/  IMAD.HI.U32 R14, R12, R2, RZ ;  /* 0x000000020c0e7227 */ /* 0x004fe200078e00ff */
[----:B------:R-:W-:-:S02]  /*0ff0*/  SEL R7, R21, R16, !P2 ;  /* 0x0000001015077207 */ /* 0x000fc40005000000 */
[----:B------:R-:W-:Y:S01]  /*1000*/  IADD3 R13, PT, PT, -R5, RZ, RZ ;  /* 0x000000ff050d7210 */ /* 0x000fe20007ffe1ff */
[----:B------:R-:W-:Y:S01]  /*1010*/  IMAD.HI.U32 R6, R11, R2, RZ ;  /* 0x000000020b067227 */ /* 0x000fe200078e00ff */
[----:B------:R-:W-:-:S03]  /*1020*/  @P0 SHF.R.U32.HI R12, RZ, R3, R14 ;  /* 0x00000003ff0c0219 */ /* 0x000fc6000001160e */
[----:B------:R-:W-:Y:S01]  /*1030*/  IMAD R13, R4, R13, R20 ;  /* 0x0000000d040d7224 */ /* 0x000fe200078e0214 */
[----:B------:R-:W-:Y:S01]  /*1040*/  @P0 SHF.R.U32.HI R11, RZ, R3, R6 ;  /* 0x00000003ff0b0219 */ /* 0x000fe20000011606 */
[----:B------:R-:W-:-:S04]  /*1050*/  IMAD R12, R12, R9, RZ ;  /* 0x000000090c0c7224 */ /* 0x000fc800078e02ff */
[----:B------:R-:W-:Y:S01]  /*1060*/  IMAD R6, R11, R9, RZ ;  /* 0x000000090b067224 */ /* 0x000fe200078e02ff */
[----:B------:R-:W-:-:S04]  /*1070*/  ISETP.GE.AND P1, PT, R5, R12, PT ;  /* 0x0000000c0500720c */ /* 0x000fc80003f26270 */
[----:B------:R-:W-:Y:S01]  /*1080*/  ISETP.GE.OR P1, PT, R7, R6, P1 ;  /* 0x000000060700720c */ /* 0x000fe20000f26670 */
[----:B------:R-:W-:-:S05]  /*1090*/  IMAD.HI.U32 R6, R5, R2, RZ ;  /* 0x0000000205067227 */ /* 0x000fca00078e00ff */
[----:B------:R-:W-:-:S04]  /*10a0*/  SHF.R.U32.HI R6, RZ, R3, R6 ;  /* 0x00000003ff067219 */ /* 0x000fc80000011606 */
[----:B------:R-:W-:-:S03]  /*10b0*/  SEL R6, R5, R6, !P0 ;  /* 0x0000000605067207 */ /* 0x000fc60004000000 */
[----:B------:R-:W-:Y:S01]  /*10c0*/  @!P1 IMAD.HI.U32 R8, R7, R2, RZ ;  /* 0x0000000207089227 */ /* 0x000fe200078e00ff */
[----:B------:R-:W-:-:S04]  /*10d0*/  IADD3 R2, PT, PT, -R6, RZ, RZ ;  /* 0x000000ff06027210 */ /* 0x000fc80007ffe1ff */
[----:B------:R-:W-:Y:S01]  /*10e0*/  @!P1 SHF.R.U32.HI R8, RZ, R3, R8 ;  /* 0x00000003ff089219 */ /* 0x000fe20000011608 */
[----:B------:R-:W-:-:S03]  /*10f0*/  IMAD R2, R9, R2, R5 ;  /* 0x0000000209027224 */ /* 0x000fc600078e0205 */
[----:B------:R-:W-:-:S05]  /*1100*/  @!P1 SEL R3, R7, R8, !P0 ;  /* 0x0000000807039207 */ /* 0x000fca0004000000 */
[--C-:B------:R-:W-:Y:S02]  /*1110*/  @!P1 IMAD.IADD R6, R6, 0x1, -R3.reuse ;  /* 0x0000000106069824 */ /* 0x100fe400078e0a03 */
[----:B------:R-:W-:Y:S01]  /*1120*/  @!P1 IMAD R3, R2, R11, R3 ;  /* 0x0000000b02039224 */ /* 0x000fe200078e0203 */
[----:B------:R-:W-:Y:S01]  /*1130*/  IADD3 R2, PT, PT, -R7, RZ, RZ ;  /* 0x000000ff07027210 */ /* 0x000fe20007ffe1ff */
[----:B------:R-:W-:Y:S02]  /*1140*/  @!P1 IMAD R5, R6, R9, R7 ;  /* 0x0000000906059224 */ /* 0x000fe400078e0207 */
[----:B------:R-:W-:Y:S02]  /*1150*/  @!P1 IMAD.MOV.U32 R7, RZ, RZ, R3 ;  /* 0x000000ffff079224 */ /* 0x000fe400078e0003 */
[----:B------:R-:W-:Y:S02]  /*1160*/  IMAD R2, R10, R2, R21 ;  /* 0x000000020a027224 */ /* 0x000fe400078e0215 */
[----:B------:R-:W-:-:S02]  /*1170*/  IMAD R20, R5, R4, R13 ;  /* 0x0000000405147224 */ /* 0x000fc400078e020d */
[----:B------:R-:W-:Y:S02]  /*1180*/  IMAD R21, R7, R10, R2 ;  /* 0x0000000a07157224 */ /* 0x000fe400078e0202 */
.L_x_15:
[----:B------:R-:W1:Y:S01]  /*1190*/  LDCU UR4, c[0x0][0xb30] ;  /* 0x00016600ff0477ac */ /* 0x000e620008000800 */
[----:B------:R-:W2:Y:S08]  /*11a0*/  S2UR UR37, SR_CgaCtaId ;  /* 0x00000000002579c3 */ /* 0x000eb00000008800 */
[----:B------:R-:W3:Y:S01]  /*11b0*/  LDC R72, c[0x0][0xb24] ;  /* 0x0002c900ff487b82 */ /* 0x000ee20000000800 */
[----:B-1----:R-:W-:-:S09]  /*11c0*/  UISETP.NE.AND UP1, UPT, UR4, 0x1, UPT ;  /* 0x000000010400788c */ /* 0x002fd2000bf25270 */
[----:B--2---:R-:W-:Y:S05]  /*11d0*/  BRA.U UP1, `(.L_x_16) ;  /* 0x0000000101407547 */ /* 0x004fea000b800000 */
[----:B------:R-:W1:Y:S08]  /*11e0*/  LDC.64 R4, c[0x0][0xb10] ;  /* 0x0002c400ff047b82 */ /* 0x000e700000000a00 */
[----:B------:R-:W2:Y:S08]  /*11f0*/  LDC.64 R2, c[0x0][0xb18] ;  /* 0x0002c600ff027b82 */ /* 0x000eb00000000a00 */
[----:B------:R-:W4:Y:S08]  /*1200*/  LDC R6, c[0x0][0xb20] ;  /* 0x0002c800ff067b82 */ /* 0x000f300000000800 */
[----:B------:R-:W3:Y:S01]  /*1210*/  LDC R8, c[0x0][0xb0c] ;  /* 0x0002c300ff087b82 */ /* 0x000ee20000000800 */
[----:B-1----:R-:W-:-:S05]  /*1220*/  IMAD.HI.U32 R4, R21, R4, RZ ;  /* 0x0000000415047227 */ /* 0x002fca00078e00ff */
[----:B------:R-:W-:Y:S01]  /*1230*/  SHF.R.U32.HI R4, RZ, R5, R4 ;  /* 0x00000005ff047219 */ /* 0x000fe20000011604 */
[----:B--2---:R-:W-:Y:S01]  /*1240*/  IMAD.HI.U32 R3, R20, R3, RZ ;  /* 0x0000000314037227 */ /* 0x004fe200078e00ff */
[----:B------:R-:W-:-:S04]  /*1250*/  ISETP.NE.AND P0, PT, R2, 0x1, PT ;  /* 0x000000010200780c */ /* 0x000fc80003f05270 */
[----:B----4-:R-:W-:-:S04]  /*1260*/  SHF.R.U32.HI R3, RZ, R6, R3 ;  /* 0x00000006ff037219 */ /* 0x010fc80000011603 */
[----:B------:R-:W-:Y:S02]  /*1270*/  SEL R3, R20, R3, !P0 ;  /* 0x0000000314037207 */ /* 0x000fe40004000000 */
[----:B---3--:R-:W-:-:S04]  /*1280*/  ISETP.NE.AND P1, PT, R8, 0x1, PT ;  /* 0x000000010800780c */ /* 0x008fc80003f25270 */
[----:B------:R-:W-:-:S05]  /*1290*/  SEL R4, R21, R4, !P1 ;  /* 0x0000000415047207 */ /* 0x000fca0004800000 */
[----:B------:R-:W-:Y:S02]  /*12a0*/  IMAD.IADD R5, R3, 0x1, -R4 ;  /* 0x0000000103057824 */ /* 0x000fe400078e0a04 */
[----:B------:R-:W-:Y:S02]  /*12b0*/  IMAD.IADD R3, R4, 0x1, -R3 ;  /* 0x0000000104037824 */ /* 0x000fe400078e0a03 */
[----:B------:R-:W-:Y:S02]  /*12c0*/  IMAD R21, R5, R8, R21 ;  /* 0x0000000805157224 */ /* 0x000fe400078e0215 */
[----:B------:R-:W-:-:S07]  /*12d0*/  IMAD R20, R3, R2, R20 ;  /* 0x0000000203147224 */ /* 0x000fce00078e0214 */
.L_x_16:
[----:B------:R-:W-:Y:S01]  /*12e0*/  BAR.SYNC.DEFER_BLOCKING 0x0 ;  /* 0x0000000000007b1d */ /* 0x000fe20000010000 */
[----:B------:R-:W-:Y:S01]  /*12f0*/  UISETP.NE.AND UP1, UPT, UR8, 0x2, UPT ;  /* 0x000000020800788c */ /* 0x000fe2000bf25270 */
[----:B------:R-:W-:Y:S02]  /*1300*/  ISETP.NE.OR P5, PT, R0, 0x2, !P5 ;  /* 0x000000020000780c */ /* 0x000fe40006fa5670 */
[----:B------:R-:W-:-:S06]  /*1310*/  LOP3.LUT R2, R167, 0x1f, RZ, 0xc0, !PT ;  /* 0x0000001fa7027812 */ /* 0x000fcc00078ec0ff */
[----:B------:R-:W-:Y:S05]  /*1320*/  BRA.U UP1, `(.L_x_17) ;  /* 0x0000001101187547 */ /* 0x000fea000b800000 */
[----:B------:R-:W1:Y:S01]  /*1330*/  LDCU UR13, c[0x0][0x38c] ;  /* 0x00007180ff0d77ac */ /* 0x000e620008000800 */
[----:B------:R-:W2:Y:S01]  /*1340*/  LDC R9, c[0x0][0x370] ;  /* 0x0000dc00ff097b82 */ /* 0x000ea20000000800 */
[----:B------:R-:W-:Y:S01]  /*1350*/  PLOP3.LUT P1, PT, PT, PT, UP2, 0x80, 0x8 ;  /* 0x000000000008781c */ /* 0x000fe20003f2f028 */
[----:B------:R-:W-:Y:S01]  /*1360*/  HFMA2 R12, -RZ, RZ, 0, 0 ;  /* 0x00000000ff0c7431 */ /* 0x000fe200000001ff */
[----:B------:R-:W-:Y:S01]  /*1370*/  ISETP.EQ.OR P4, PT, R2, RZ, P5 ;  /* 0x000000ff0200720c */ /* 0x000fe20002f82670 */
[----:B------:R-:W-:Y:S01]  /*1380*/  IMAD.MOV.U32 R15, RZ, RZ, 0x1 ;  /* 0x00000001ff0f7424 */ /* 0x000fe200078e00ff */
[----:B------:R-:W-:Y:S01]  /*1390*/  PLOP3.LUT P1, PT, P1, PT, PT, 0x8, 0x80 ;  /* 0x000000000080781c */ /* 0x000fe20000f2e170 */
[----:B------:R-:W-:Y:S01]  /*13a0*/  IMAD.MOV.U32 R14, RZ, RZ, RZ ;  /* 0x000000ffff0e7224 */ /* 0x000fe200078e00ff */
[----:B------:R-:W-:Y:S01]  /*13b0*/  MOV R8, 0x1 ;  /* 0x0000000100087802 */ /* 0x000fe20000000f00 */
[----:B------:R-:W4:Y:S01]  /*13c0*/  LDC R0, c[0x0][0x374] ;  /* 0x0000dd00ff007b82 */ /* 0x000f220000000800 */
[----:B------:R-:W-:Y:S01]  /*13d0*/  IMAD.MOV.U32 R10, RZ, RZ, RZ ;  /* 0x000000ffff0a7224 */ /* 0x000fe200078e00ff */
[----:B------:R-:W2:Y:S01]  /*13e0*/  LDCU.64 UR22, c[0x0][0x348] ;  /* 0x00006900ff1677ac */ /* 0x000ea20008000a00 */
[----:B------:R-:W-:Y:S01]  /*13f0*/  UMOV UR6, URZ ;  /* 0x000000ff00067c82 */ /* 0x000fe20008000000 */
[----:B-1----:R-:W-:-:S04]  /*1400*/  UIADD3 UR5, UPT, UPT, UR13, 0x1f, URZ ;  /* 0x0000001f0d057890 */ /* 0x002fc8000fffe0ff */
[----:B------:R-:W-:-:S04]  /*1410*/  USHF.R.S32.HI UR4, URZ, 0x1f, UR5 ;  /* 0x0000001fff047899 */ /* 0x000fc80008011405 */
[----:B------:R-:W-:-:S04]  /*1420*/  ULEA.HI UR4, UR4, UR5, URZ, 0x5 ;  /* 0x0000000504047291 */ /* 0x000fc8000f8f28ff */
[----:B------:R-:W-:Y:S02]  /*1430*/  USHF.R.S32.HI UR15, URZ, 0x5, UR4 ;  /* 0x00000005ff0f7899 */ /* 0x000fe40008011404 */
[----:B------:R-:W-:Y:S02]  /*1440*/  UIADD3 UR4, UPT, UPT, UR13, -0x1, URZ ;  /* 0xffffffff0d047890 */ /* 0x000fe4000fffe0ff */
[----:B------:R-:W-:Y:S02]  /*1450*/  UISETP.LT.U32.AND UP0, UPT, UR15, 0x2, UPT ;  /* 0x000000020f00788c */ /* 0x000fe4000bf01070 */
[----:B------:R-:W-:Y:S02]  /*1460*/  UISETP.GE.U32.AND UP1, UPT, UR4, -0x3f, UPT ;  /* 0xffffffc10400788c */ /* 0x000fe4000bf26070 */
[----:B------:R-:W-:Y:S02]  /*1470*/  USEL UR14, UR15, 0x2, UP0 ;  /* 0x000000020f0e7887 */ /* 0x000fe40008000000 */
[----:B------:R-:W-:-:S02]  /*1480*/  UIADD3 UR13, UPT, UPT, UR13, 0x3e, URZ ;  /* 0x0000003e0d0d7890 */ /* 0x000fc4000fffe0ff */
[----:B------:R-:W-:Y:S02]  /*1490*/  UIADD3 UR5, UPT, UPT, UR14, -0x1, URZ ;  /* 0xffffffff0e057890 */ /* 0x000fe4000fffe0ff */
[----:B------:R-:W-:-:S03]  /*14a0*/  UIADD3 UR7, UPT, UPT, UR15, -UR14, URZ ;  /* 0x8000000e0f077290 */ /* 0x000fc6000fffe0ff */
[----:B------:R-:W-:-:S04]  /*14b0*/  @UP1 UIADD3 UR5, UPT, UPT, UR14, URZ, URZ ;  /* 0x000000ff0e051290 */ /* 0x000fc8000fffe0ff */
[----:B--2---:R-:W-:-:S12]  /*14c0*/  UIADD3 UR5, UPT, UPT, UR5, 0x1, URZ ;  /* 0x0000000105057890 */ /* 0x004fd8000fffe0ff */
.L_x_35:
[----:B------:R-:W-:Y:S01]  /*14d0*/  UISETP.NE.AND UP0, UPT, UR37, URZ, UPT ;  /* 0x000000ff2500728c */ /* 0x000fe2000bf05270 */
[----:B------:R-:W1:Y:S08]  /*14e0*/  S2UR UR37, SR_CgaCtaId ;  /* 0x00000000002579c3 */ /* 0x000e700000008800 */
[----:B------:R-:W-:Y:S05]  /*14f0*/  BRA.U UP0, `(.L_x_18) ;  /* 0x0000000100347547 */ /* 0x000fea000b800000 */
[----:B------:R-:W2:Y:S01]  /*1500*/  S2R R2, SR_CgaCtaId ;  /* 0x0000000000027919 */ /* 0x000ea20000008800 */
[----:B------:R-:W-:-:S04]  /*1510*/  MOV R3, 0x400 ;  /* 0x0000040000037802 */ /* 0x000fc80000000f00 */
[----:B--2---:R-:W-:Y:S02]  /*1520*/  LEA R3, R2, R3, 0x18 ;  /* 0x0000000302037211 */ /* 0x004fe400078ec0ff */
[----:B------:R-:W-:-:S03]  /*1530*/  SHF.L.U32 R2, R8, 0x1f, RZ ;  /* 0x0000001f08027819 */ /* 0x000fc600000006ff */
[----:B------:R-:W-:-:S04]  /*1540*/  IMAD R3, R10, 0x8, R3 ;  /* 0x000000080a037824 */ /* 0x000fc800078e0203 */
[----:B------:R-:W2:Y:S02]  /*1550*/  SYNCS.PHASECHK.TRANS64.TRYWAIT P0, [R3+URZ+0xc0], R2 ;  /* 0x0000c002030075a7 */ /* 0x000ea400080011ff */
[----:B--2---:R-:W-:Y:S05]  /*1560*/  @!P0 BRA `(.L_x_19) ;  /* 0x0000009800248947 */ /* 0x004fea0003800000 */
.L_x_121:
[----:B------:R-:W-:Y:S01]  /*1570*/  VIADD R10, R10, 0x1 ;  /* 0x000000010a0a7836 */ /* 0x000fe20000000000 */
[----:B------:R2:W-:Y:S04]  /*1580*/  SYNCS.ARRIVE.TRANS64.A1T0 RZ, [R3+URZ+0xb0], RZ ;  /* 0x0000b0ff03ff79a7 */ /* 0x0005e800081000ff */
[----:B------:R-:W-:-:S04]  /*1590*/  ISETP.NE.AND P0, PT, R10, 0x2, PT ;  /* 0x000000020a00780c */ /* 0x000fc80003f05270 */
[----:B------:R-:W-:Y:S02]  /*15a0*/  SEL R10, R10, RZ, P0 ;  /* 0x000000ff0a0a7207 */ /* 0x000fe40000000000 */
[----:B--2---:R-:W-:-:S04]  /*15b0*/  SEL R3, RZ, 0x1, P0 ;  /* 0x00000001ff037807 */ /* 0x004fc80000000000 */
[----:B------:R-:W-:-:S07]  /*15c0*/  LOP3.LUT R8, R8, R3, RZ, 0x3c, !PT ;  /* 0x0000000308087212 */ /* 0x000fce00078e3cff */
.L_x_18:
[----:B------:R-:W-:Y:S01]  /*15d0*/  UMOV UR4, 0x400 ;  /* 0x0000040000047882 */ /* 0x000fe20000000000 */
[----:B------:R-:W-:Y:S01]  /*15e0*/  SHF.L.U32 R2, R15, 0x1f, RZ ;  /* 0x0000001f0f027819 */ /* 0x000fe200000006ff */
[----:B-1----:R-:W-:Y:S01]  /*15f0*/  ULEA UR4, UR37, UR4, 0x18 ;  /* 0x0000000425047291 */ /* 0x002fe2000f8ec0ff */
[----:B------:R-:W-:Y:S01]  /*1600*/  R2UR UR35, R21 ;  /* 0x00000000152372ca */ /* 0x000fe200000e0000 */
[----:B------:R-:W-:Y:S01]  /*1610*/  UISETP.GE.U32.AND UP0, UPT, UR13, 0x3f, UPT ;  /* 0x0000003f0d00788c */ /* 0x000fe2000bf06070 */
[----:B------:R-:W-:Y:S01]  /*1620*/  R2UR UR11, R20 ;  /* 0x00000000140b72ca */ /* 0x000fe200000e0000 */
[----:B------:R-:W-:Y:S01]  /*1630*/  ULEA UR8, UR6, UR4, 0x3 ;  /* 0x0000000406087291 */ /* 0x000fe2000f8e18ff */
[----:B------:R-:W-:-:S08]  /*1640*/  UMOV UR24, URZ ;  /* 0x000000ff00187c82 */ /* 0x000fd00008000000 */
[----:B------:R1:W2:Y:S01]  /*1650*/  SYNCS.PHASECHK.TRANS64.TRYWAIT P0, [UR8+0x10], R2 ;  /* 0x00001002ff0075a7 */ /* 0x0002a20008001108 */
[----:B------:R-:W-:Y:S02]  /*1660*/  USHF.L.U32 UR35, UR35, 0x7, URZ ;  /* 0x0000000723237899 */ /* 0x000fe400080006ff */
[----:B------:R-:W-:Y:S01]  /*1670*/  USHF.L.U32 UR11, UR11, 0x8, URZ ;  /* 0x000000080b0b7899 */ /* 0x000fe200080006ff */
[----:B------:R-:W-:Y:S11]  /*1680*/  BRA.U !UP0, `(.L_x_20) ;  /* 0x0000000108a87547 */ /* 0x000ff6000b800000 */
[----:B------:R-:W-:Y:S01]  /*1690*/  UMOV UR16, URZ ;  /* 0x000000ff00107c82 */ /* 0x000fe20008000000 */
[----:B------:R-:W-:-:S05]  /*16a0*/  UMOV UR17, UR6 ;  /* 0x0000000600117c82 */ /* 0x000fca0008000000 */
.L_x_25:
[----:B-1----:R-:W-:Y:S01]  /*16b0*/  ULEA UR33, UR17, UR4, 0x3 ;  /* 0x0000000411217291 */ /* 0x002fe2000f8e18ff */
[----:B--2---:R-:W-:Y:S01]  /*16c0*/  @!P5 MOV R3, 0x3000 ;  /* 0x000030000003d802 */ /* 0x004fe20000000f00 */
[----:B--2---:R-:W-:Y:S10]  /*16d0*/  @P0 BRA `(.L_x_21) ;  /* 0x00000000000c0947 */ /* 0x004ff40003800000 */
[----:B------:R-:W-:-:S04]  /*16e0*/  SHF.L.U32 R5, R15, 0x1f, RZ ;  /* 0x0000001f0f057819 */ /* 0x000fc800000006ff */
[----:B------:R-:W2:Y:S02]  /*16f0*/  SYNCS.PHASECHK.TRANS64.TRYWAIT P0, [UR33+0x10], R5 ;  /* 0x00001005ff0075a7 */ /* 0x000ea40008001121 */
[----:B--2---:R-:W-:Y:S05]  /*1700*/  @!P0 BRA `(.L_x_22) ;  /* 0x0000009400d08947 */ /* 0x004fea0003800000 */
.L_x_21:
[----:B------:R2:W-:Y:S01]  /*1710*/  @!P5 SYNCS.ARRIVE.TRANS64 RZ, [UR33], R3 ;  /* 0x00000003ffffd9a7 */ /* 0x0005e20008000021 */
[----:B------:R-:W-:Y:S04]  /*1720*/  BSSY.RECONVERGENT B0, `(.L_x_23) ;  /* 0x0000003000007945 */ /* 0x000fe80003800200 */
[----:B------:R-:W-:Y:S05]  /*1730*/  @P4 BRA `(.L_x_24) ;  /* 0x0000000000044947 */ /* 0x000fea0003800000 */
[----:B------:R-:W-:Y:S05]  /*1740*/  BPT.TRAP 0x1 ;  /* 0x000000040000795c */ /* 0x000fea0000300000 */
.L_x_24:
[----:B------:R-:W-:Y:S05]  /*1750*/  BSYNC.RECONVERGENT B0 ;  /* 0x0000000000007941 */ /* 0x000fea0003800200 */
.L_x_23:
[----:B------:R-:W-:Y:S02]  /*1760*/  UIADD3 UR6, UPT, UPT, UR17, 0x1, URZ ;  /* 0x0000000111067890 */ /* 0x000fe4000fffe0ff */
[----:B------:R-:W-:Y:S02]  /*1770*/  ULEA UR32, UR17, UR4, 0xc ;  /* 0x0000000411207291 */ /* 0x000fe4000f8e60ff */
[----:B------:R-:W-:Y:S02]  /*1780*/  UISETP.NE.AND UP0, UPT, UR6, 0x2, UPT ;  /* 0x000000020600788c */ /* 0x000fe4000bf05270 */
[----:B------:R-:W-:Y:S02]  /*1790*/  UIADD3 UR26, UP1, UPT, UR22, 0x80, URZ ;  /* 0x00000080161a7890 */ /* 0x000fe4000ff3e0ff */
[----:B------:R-:W-:Y:S02]  /*17a0*/  USEL UR9, URZ, 0x1, UP0 ;  /* 0x00000001ff097887 */ /* 0x000fe40008000000 */
[----:B------:R-:W-:-:S02]  /*17b0*/  USEL UR6, UR6, URZ, UP0 ;  /* 0x000000ff06067287 */ /* 0x000fc40008000000 */
[----:B------:R-:W-:Y:S02]  /*17c0*/  UIADD3 UR20, UP0, UPT, UR22, 0x180, URZ ;  /* 0x0000018016147890 */ /* 0x000fe4000ff1e0ff */
[----:B------:R-:W-:Y:S01]  /*17d0*/  ULEA UR8, UR6, UR4, 0x3 ;  /* 0x0000000406087291 */ /* 0x000fe2000f8e18ff */
[----:B------:R-:W-:Y:S01]  /*17e0*/  LOP3.LUT R15, R15, UR9, RZ, 0x3c, !PT ;  /* 0x000000090f0f7c12 */ /* 0x000fe2000f8e3cff */
[----:B------:R-:W-:Y:S02]  /*17f0*/  USHF.L.U32 UR34, UR16, 0x5, URZ ;  /* 0x0000000510227899 */ /* 0x000fe400080006ff */
[----:B------:R-:W-:Y:S01]  /*1800*/  UIADD3.X UR27, UPT, UPT, URZ, UR23, URZ, UP1, !UPT ;  /* 0x00000017ff1b7290 */ /* 0x000fe20008ffe4ff */
[----:B-1----:R-:W-:Y:S01]  /*1810*/  SHF.L.U32 R2, R15, 0x1f, RZ ;  /* 0x0000001f0f027819 */ /* 0x002fe200000006ff */
[----:B------:R-:W-:Y:S02]  /*1820*/  UIADD3 UR32, UPT, UPT, UR32, 0xc400, URZ ;  /* 0x0000c40020207890 */ /* 0x000fe4000fffe0ff */
[----:B------:R-:W-:Y:S01]  /*1830*/  UIADD3.X UR21, UPT, UPT, URZ, UR23, URZ, UP0, !UPT ;  /* 0x00000017ff157290 */ /* 0x000fe200087fe4ff */
[----:B------:R1:W1:Y:S01]  /*1840*/  SYNCS.PHASECHK.TRANS64.TRYWAIT P0, [UR8+0x10], R2 ;  /* 0x00001002ff0075a7 */ /* 0x0002620008001108 */
[----:B------:R-:W-:Y:S01]  /*1850*/  ULEA UR8, UR17, UR4, 0xd ;  /* 0x0000000411087291 */ /* 0x000fe2000f8e68ff */
[----:B------:R-:W-:Y:S01]  /*1860*/  UMOV UR18, 0x0 ;  /* 0x0000000000127882 */ /* 0x000fe20000000000 */
[----:B------:R-:W-:-:S02]  /*1870*/  UMOV UR19, 0x10000000 ;  /* 0x1000000000137882 */ /* 0x000fc40000000000 */
[----:B------:R-:W-:Y:S01]  /*1880*/  UIADD3 UR8, UPT, UPT, UR8, 0xe400, URZ ;  /* 0x0000e40008087890 */ /* 0x000fe2000fffe0ff */
[----:B------:R1:W-:Y:S01]  /*1890*/  UTMALDG.3D [UR32], [UR26], desc[UR18] ;  /* 0x000012201a0075b4 */ /* 0x0003e20008011000 */
[----:B------:R-:W-:Y:S01]  /*18a0*/  UMOV UR12, UR36 ;  /* 0x00000024000c7c82 */ /* 0x000fe20008000000 */
[----:B------:R-:W-:Y:S01]  /*18b0*/  UMOV UR9, UR33 ;  /* 0x0000002100097c82 */ /* 0x000fe20008000000 */
[----:B------:R-:W-:Y:S01]  /*18c0*/  UMOV UR10, UR34 ;  /* 0x00000022000a7c82 */ /* 0x000fe20008000000 */
[----:B------:R-:W-:Y:S01]  /*18d0*/  UIADD3 UR16, UPT, UPT, UR16, 0x1, URZ ;  /* 0x0000000110107890 */ /* 0x000fe2000fffe0ff */
[----:B------:R-:W-:Y:S01]  /*18e0*/  UMOV UR24, UR5 ;  /* 0x0000000500187c82 */ /* 0x000fe20008000000 */
[----:B------:R-:W-:Y:S02]  /*18f0*/  UMOV UR17, UR6 ;  /* 0x0000000600117c82 */ /* 0x000fe40008000000 */
[----:B------:R1:W-:Y:S01]  /*1900*/  UTMALDG.3D [UR8], [UR20], desc[UR18] ;  /* 0x00001208140075b4 */ /* 0x0003e20008011000 */
[----:B------:R-:W-:-:S09]  /*1910*/  UISETP.NE.AND UP0, UPT, UR16, UR5, UPT ;  /* 0x000000051000728c */ /* 0x000fd2000bf05270 */
[----:B------:R-:W-:Y:S05]  /*1920*/  BRA.U UP0, `(.L_x_25) ;  /* 0xfffffffd00607547 */ /* 0x000fea000b83ffff */
.L_x_20:
[----:B-1----:R-:W-:Y:S01]  /*1930*/  ULEA UR8, UR6, UR4, 0x3 ;  /* 0x0000000406087291 */ /* 0x002fe2000f8e18ff */
[----:B------:R-:W-:Y:S01]  /*1940*/  SHF.L.U32 R2, R15, 0x1f, RZ ;  /* 0x0000001f0f027819 */ /* 0x000fe200000006ff */
[----:B------:R-:W-:Y:S01]  /*1950*/  @!P1 SYNCS.ARRIVE.TRANS64.A1T0 RZ, [UR4+0x68], RZ ;  /* 0x000068ffffff99a7 */ /* 0x000fe20008100004 */
[----:B------:R-:W-:-:S06]  /*1960*/  UISETP.GT.AND UP0, UPT, UR15, UR14, UPT ;  /* 0x0000000e0f00728c */ /* 0x000fcc000bf04270 */
[----:B--2---:R1:W2:Y:S03]  /*1970*/  SYNCS.PHASECHK.TRANS64.TRYWAIT P0, [UR8+0x10], R2 ;  /* 0x00001002ff0075a7 */ /* 0x0042a60008001108 */
[----:B------:R-:W-:Y:S05]  /*1980*/  BRA.U !UP0, `(.L_x_26) ;  /* 0x0000000108ac7547 */ /* 0x000fea000b800000 */
[----:B------:R-:W-:Y:S01]  /*1990*/  UIADD3 UR21, UPT, UPT, UR7, UR24, URZ ;  /* 0x0000001807157290 */ /* 0x000fe2000fffe0ff */
[----:B------:R-:W-:-:S11]  /*19a0*/  UMOV UR25, UR6 ;  /* 0x0000000600197c82 */ /* 0x000fd60008000000 */
.L_x_31:
[----:B-1----:R-:W-:Y:S01]  /*19b0*/  ULEA UR17, UR25, UR4, 0x3 ;  /* 0x0000000419117291 */ /* 0x002fe2000f8e18ff */
[----:B--2---:R-:W-:Y:S01]  /*19c0*/  @!P5 MOV R3, 0x3000 ;  /* 0x000030000003d802 */ /* 0x004fe20000000f00 */
[----:B--2---:R-:W-:Y:S10]  /*19d0*/  @P0 BRA `(.L_x_27) ;  /* 0x00000000000c0947 */ /* 0x004ff40003800000 */
[----:B------:R-:W-:-:S04]  /*19e0*/  SHF.L.U32 R5, R15, 0x1f, RZ ;  /* 0x0000001f0f057819 */ /* 0x000fc800000006ff */
[----:B------:R-:W2:Y:S02]  /*19f0*/  SYNCS.PHASECHK.TRANS64.TRYWAIT P0, [UR17+0x10], R5 ;  /* 0x00001005ff0075a7 */ /* 0x000ea40008001111 */
[----:B--2---:R-:W-:Y:S05]  /*1a00*/  @!P0 BRA `(.L_x_28) ;  /* 0x0000009400288947 */ /* 0x004fea0003800000 */
.L_x_27:
[----:B------:R2:W-:Y:S01]  /*1a10*/  @!P5 SYNCS.ARRIVE.TRANS64 RZ, [UR17], R3 ;  /* 0x00000003ffffd9a7 */ /* 0x0005e20008000011 */
[----:B------:R-:W-:Y:S04]  /*1a20*/  BSSY.RECONVERGENT B0, `(.L_x_29) ;  /* 0x0000003000007945 */ /* 0x000fe80003800200 */
[----:B------:R-:W-:Y:S05]  /*1a30*/  @P4 BRA `(.L_x_30) ;  /* 0x0000000000044947 */ /* 0x000fea0003800000 */
[----:B------:R-:W-:Y:S05]  /*1a40*/  BPT.TRAP 0x1 ;  /* 0x000000040000795c */ /* 0x000fea0000300000 */
.L_x_30:
[----:B------:R-:W-:Y:S05]  /*1a50*/  BSYNC.RECONVERGENT B0 ;  /* 0x0000000000007941 */ /* 0x000fea0003800200 */
.L_x_29:
        /* <DEDUP_REMOVED lines=10> */
[----:B------:R-:W-:Y:S01]  /*1b00*/  UIADD3 UR16, UPT, UPT, UR16, 0xc400, URZ ;  /* 0x0000c40010107890 */ /* 0x000fe2000fffe0ff */
[----:B-1----:R-:W-:Y:S01]  /*1b10*/  SHF.L.U32 R2, R15, 0x1f, RZ ;  /* 0x0000001f0f027819 */ /* 0x002fe200000006ff */
[----:B------:R-:W-:Y:S02]  /*1b20*/  UIADD3.X UR31, UPT, UPT, URZ, UR23, URZ, UP1, !UPT ;  /* 0x00000017ff1f7290 */ /* 0x000fe40008ffe4ff */
[----:B------:R-:W-:Y:S01]  /*1b30*/  UIADD3.X UR29, UPT, UPT, URZ, UR23, URZ, UP0, !UPT ;  /* 0x00000017ff1d7290 */ /* 0x000fe200087fe4ff */
[----:B------:R1:W1:Y:S01]  /*1b40*/  SYNCS.PHASECHK.TRANS64.TRYWAIT P0, [UR8+0x10], R2 ;  /* 0x00001002ff0075a7 */ /* 0x0002620008001108 */
[----:B------:R-:W-:Y:S01]  /*1b50*/  ULEA UR8, UR25, UR4, 0xd ;  /* 0x0000000419087291 */ /* 0x000fe2000f8e68ff */
[----:B------:R-:W-:Y:S01]  /*1b60*/  UMOV UR26, 0x0 ;  /* 0x00000000001a7882 */ /* 0x000fe20000000000 */
[----:B------:R-:W-:-:S02]  /*1b70*/  UMOV UR27, 0x10000000 ;  /* 0x10000000001b7882 */ /* 0x000fc40000000000 */
[----:B------:R-:W-:Y:S01]  /*1b80*/  UIADD3 UR8, UPT, UPT, UR8, 0xe400, URZ ;  /* 0x0000e40008087890 */ /* 0x000fe2000fffe0ff */
[----:B------:R-:W-:Y:S01]  /*1b90*/  UMOV UR19, UR35 ;  /* 0x0000002300137c82 */ /* 0x000fe20008000000 */
[----:B------:R-:W-:Y:S01]  /*1ba0*/  UMOV UR20, UR36 ;  /* 0x0000002400147c82 */ /* 0x000fe20008000000 */
[----:B------:R-:W-:Y:S01]  /*1bb0*/  UMOV UR12, UR36 ;  /* 0x00000024000c7c82 */ /* 0x000fe20008000000 */
[----:B------:R-:W-:Y:S01]  /*1bc0*/  UMOV UR9, UR17 ;  /* 0x0000001100097c82 */ /* 0x000fe20008000000 */
[----:B------:R-:W-:Y:S01]  /*1bd0*/  UMOV UR10, UR18 ;  /* 0x00000012000a7c82 */ /* 0x000fe20008000000 */
[----:B------:R1:W-:Y:S01]  /*1be0*/  UTMALDG.3D [UR16], [UR30], desc[UR26] ;  /* 0x00001a101e0075b4 */ /* 0x0003e20008011000 */
[----:B------:R-:W-:Y:S01]  /*1bf0*/  UIADD3 UR24, UPT, UPT, UR24, 0x1, URZ ;  /* 0x0000000118187890 */ /* 0x000fe2000fffe0ff */
[----:B------:R-:W-:-:S03]  /*1c00*/  UMOV UR25, UR6 ;  /* 0x0000000600197c82 */ /* 0x000fc60008000000 */
[----:B------:R-:W-:Y:S01]  /*1c10*/  UISETP.NE.AND UP0, UPT, UR24, UR21, UPT ;  /* 0x000000151800728c */ /* 0x000fe2000bf05270 */
[----:B------:R1:W-:Y:S08]  /*1c20*/  UTMALDG.3D [UR8], [UR28], desc[UR26] ;  /* 0x00001a081c0075b4 */ /* 0x0003f00008011000 */
[----:B------:R-:W-:Y:S05]  /*1c30*/  BRA.U UP0, `(.L_x_31) ;  /* 0xfffffffd005c7547 */ /* 0x000fea000b83ffff */
.L_x_26:
[----:B-1----:R-:W-:Y:S01]  /*1c40*/  LEA R2, R14, UR4, 0x3 ;  /* 0x000000040e027c11 */ /* 0x002fe2000f8e18ff */
[----:B------:R-:W-:Y:S01]  /*1c50*/  NOP ;  /* 0x0000000000007918 */ /* 0x000fe20000000000 */
[----:B--2---:R-:W-:Y:S02]  /*1c60*/  SHF.L.U32 R3, R12, 0x1f, RZ ;  /* 0x0000001f0c037819 */ /* 0x004fe400000006ff */
[----:B------:R-:W-:Y:S02]  /*1c70*/  LEA R4, R14, UR4, 0x4 ;  /* 0x000000040e047c11 */ /* 0x000fe4000f8e20ff */
[----:B------:R-:W1:Y:S02]  /*1c80*/  SYNCS.PHASECHK.TRANS64.TRYWAIT P0, [R2+URZ+0x70], R3 ;  /* 0x00007003020075a7 */ /* 0x000e6400080011ff */
[----:B-1----:R-:W-:Y:S05]  /*1c90*/  @!P0 BRA `(.L_x_32) ;  /* 0x00000090009c8947 */ /* 0x002fea0003800000 */
.L_x_124:
[----:B------:R-:W2:Y:S01]  /*1ca0*/  LDS.128 R4, [R4+0xe0] ;  /* 0x0000e00004047984 */ /* 0x000ea20000000c00 */
[----:B---3--:R-:W-:Y:S01]  /*1cb0*/  ISETP.GE.AND P0, PT, R72, 0x1, PT ;  /* 0x000000014800780c */ /* 0x008fe20003f06270 */
[----:B-1----:R-:W-:Y:S01]  /*1cc0*/  VIADD R2, R2, 0x80 ;  /* 0x0000008002027836 */ /* 0x002fe20000000000 */
[----:B------:R-:W-:Y:S01]  /*1cd0*/  @!PT LDS RZ, [RZ] ;  /* 0x00000000fffff984 */ /* 0x000fe20000000800 */
[----:B------:R-:W-:Y:S01]  /*1ce0*/  @!PT LDS RZ, [RZ] ;  /* 0x00000000fffff984 */ /* 0x000fe20000000800 */
[----:B------:R-:W-:Y:S01]  /*1cf0*/  @!PT LDS RZ, [RZ] ;  /* 0x00000000fffff984 */ /* 0x000fe20000000800 */
[----:B------:R-:W-:Y:S01]  /*1d00*/  @!PT LDS RZ, [RZ] ;  /* 0x00000000fffff984 */ /* 0x000fe20000000800 */
[----:B------:R1:W-:Y:S06]  /*1d10*/  MEMBAR.ALL.CTA ;  /* 0x0000000000007992 */ /* 0x0003ec0000008000 */
[----:B-1----:R-:W1:Y:S01]  /*1d20*/  FENCE.VIEW.ASYNC.S ;  /* 0x00000000000073c6 */ /* 0x002e620000000000 */
[----:B------:R-:W-:-:S04]  /*1d30*/  PRMT R2, RZ, 0x654, R2 ;  /* 0x00000654ff027816 */ /* 0x000fc80000000002 */
[----:B-1----:R1:W-:Y:S01]  /*1d40*/  SYNCS.ARRIVE.TRANS64.RED.A1T0 RZ, [R2+URZ], RZ ;  /* 0x000000ff02ff79a7 */ /* 0x0023e200081004ff */
[----:B--2---:R-:W-:-:S13]  /*1d50*/  LOP3.LUT P2, RZ, R6, 0x1, RZ, 0xc0, !PT ;  /* 0x0000000106ff7812 */ /* 0x004fda000784c0ff */
[----:B------:R-:W-:Y:S01]  /*1d60*/  @P2 SHF.R.U32.HI R3, RZ, 0x10, R5 ;  /* 0x00000010ff032819 */ /* 0x000fe20000011605 */
[----:B------:R-:W-:Y:S01]  /*1d70*/  VOTEU.ANY UP0, P2 ;  /* 0x0000000000ff7886 */ /* 0x000fe20001000100 */
[----:B------:R-:W-:Y:S02]  /*1d80*/  @P2 MOV R13, R4 ;  /* 0x00000004000d2202 */ /* 0x000fe40000000f00 */
[----:B------:R-:W-:Y:S02]  /*1d90*/  @P2 R2UR.BROADCAST UR8, R3 ;  /* 0x00000000030822ca */ /* 0x000fe400008e0000 */
[----:B------:R-:W-:-:S11]  /*1da0*/  @P2 LOP3.LUT R11, R5, 0xffff, RZ, 0xc0, !PT ;  /* 0x0000ffff050b2812 */ /* 0x000fd600078ec0ff */
[----:B------:R-:W-:Y:S01]  /*1db0*/  @UP0 UMOV UR36, UR8 ;  /* 0x0000000800240c82 */ /* 0x000fe20008000000 */
[----:B-1----:R-:W-:Y:S05]  /*1dc0*/  @!P0 BRA `(.L_x_33) ;  /* 0x0000000000b88947 */ /* 0x002fea0003800000 */
[----:B------:R-:W4:Y:S01]  /*1dd0*/  LDC.64 R4, c[0x0][0xb18] ;  /* 0x0002c600ff047b82 */ /* 0x000f220000000a00 */
[----:B------:R-:W-:-:S07]  /*1de0*/  ISETP.NE.AND P3, PT, R72, 0x1, PT ;  /* 0x000000014800780c */ /* 0x000fce0003f65270 */
[----:B------:R-:W1:Y:S08]  /*1df0*/  LDC.64 R6, c[0x0][0xb10] ;  /* 0x0002c400ff067b82 */ /* 0x000e700000000a00 */
[----:B------:R-:W2:Y:S08]  /*1e00*/  LDC R16, c[0x0][0xb20] ;  /* 0x0002c800ff107b82 */ /* 0x000eb00000000800 */
[----:B------:R-:W3:Y:S01]  /*1e10*/  LDC R18, c[0x0][0xb0c] ;  /* 0x0002c300ff127b82 */ /* 0x000ee20000000800 */
[----:B----4-:R-:W-:Y:S01]  /*1e20*/  IMAD.HI.U32 R17, R0, R5, RZ ;  /* 0x0000000500117227 */ /* 0x010fe200078e00ff */
[----:B------:R-:W-:-:S03]  /*1e30*/  ISETP.NE.AND P0, PT, R4, 0x1, PT ;  /* 0x000000010400780c */ /* 0x000fc60003f05270 */
[----:B------:R-:W-:-:S03]  /*1e40*/  IMAD.HI.U32 R5, R11, R5, RZ ;  /* 0x000000050b057227 */ /* 0x000fc600078e00ff */
[----:B------:R-:W4:Y:S01]  /*1e50*/  LDC.64 R2, c[0x0][0xb28] ;  /* 0x0002ca00ff027b82 */ /* 0x000f220000000a00 */
[----:B-1----:R-:W-:-:S04]  /*1e60*/  IMAD.HI.U32 R20, R9, R6, RZ ;  /* 0x0000000609147227 */ /* 0x002fc800078e00ff */
[----:B------:R-:W-:Y:S01]  /*1e70*/  IMAD.HI.U32 R22, R13, R6, RZ ;  /* 0x000000060d167227 */ /* 0x000fe200078e00ff */
[----:B------:R-:W-:Y:S02]  /*1e80*/  SHF.R.U32.HI R20, RZ, R7, R20 ;  /* 0x00000007ff147219 */ /* 0x000fe40000011614 */
[-C--:B--2---:R-:W-:Y:S02]  /*1e90*/  SHF.R.U32.HI R17, RZ, R16.reuse, R17 ;  /* 0x00000010ff117219 */ /* 0x084fe40000011611 */
[----:B------:R-:W-:Y:S02]  /*1ea0*/  SHF.R.U32.HI R16, RZ, R16, R5 ;  /* 0x00000010ff107219 */ /* 0x000fe40000011605 */
[----:B------:R-:W-:Y:S02]  /*1eb0*/  SEL R17, R0, R17, !P0 ;  /* 0x0000001100117207 */ /* 0x000fe40004000000 */
[----:B------:R-:W-:Y:S02]  /*1ec0*/  SHF.R.U32.HI R22, RZ, R7, R22 ;  /* 0x00000007ff167219 */ /* 0x000fe40000011616 */
[----:B---3--:R-:W-:-:S02]  /*1ed0*/  ISETP.NE.AND P1, PT, R18, 0x1, PT ;  /* 0x000000011200780c */ /* 0x008fc40003f25270 */
[----:B------:R-:W-:Y:S02]  /*1ee0*/  SEL R5, R11, R16, !P0 ;  /* 0x000000100b057207 */ /* 0x000fe40004000000 */
[----:B------:R-:W-:Y:S02]  /*1ef0*/  SEL R19, R9, R20, !P1 ;  /* 0x0000001409137207 */ /* 0x000fe40004800000 */
[----:B------:R-:W-:Y:S01]  /*1f00*/  SEL R7, R13, R22, !P1 ;  /* 0x000000160d077207 */ /* 0x000fe20004800000 */
[----:B----4-:R-:W-:-:S04]  /*1f10*/  IMAD.HI.U32 R20, R17, R2, RZ ;  /* 0x0000000211147227 */ /* 0x010fc800078e00ff */
[----:B------:R-:W-:Y:S01]  /*1f20*/  IMAD.HI.U32 R6, R19, R2, RZ ;  /* 0x0000000213067227 */ /* 0x000fe200078e00ff */
[----:B------:R-:W-:-:S04]  /*1f30*/  @P3 SHF.R.U32.HI R17, RZ, R3, R20 ;  /* 0x00000003ff113219 */ /* 0x000fc80000011614 */
        /* <DEDUP_REMOVED lines=8> */
[----:B------:R-:W-:-:S04]  /*1fc0*/  @!P0 IMAD.HI.U32 R16, R7, R2, RZ ;  /* 0x0000000207108227 */ /* 0x000fc800078e00ff */
[----:B------:R-:W-:Y:S01]  /*1fd0*/  IMAD.MOV R2, RZ, RZ, -R6 ;  /* 0x000000ffff027224 */ /* 0x000fe200078e0a06 */
[----:B------:R-:W-:-:S03]  /*1fe0*/  @!P0 SHF.R.U32.HI R16, RZ, R3, R16 ;  /* 0x00000003ff108219 */ /* 0x000fc60000011610 */
[----:B------:R-:W-:Y:S01]  /*1ff0*/  IMAD R2, R72, R2, R5 ;  /* 0x0000000248027224 */ /* 0x000fe200078e0205 */
[----:B------:R-:W-:Y:S02]  /*2000*/  @!P0 SEL R3, R7, R16, !P3 ;  /* 0x0000001007038207 */ /* 0x000fe40005800000 */
[----:B------:R-:W-:-:S03]  /*2010*/  IADD3 R16, PT, PT, -R5, RZ, RZ ;  /* 0x000000ff05107210 */ /* 0x000fc60007ffe1ff */
[--C-:B------:R-:W-:Y:S02]  /*2020*/  @!P0 IMAD.IADD R6, R6, 0x1, -R3.reuse ;  /* 0x0000000106068824 */ /* 0x100fe400078e0a03 */
[----:B------:R-:W-:Y:S01]  /*2030*/  @!P0 IMAD R3, R2, R19, R3 ;  /* 0x0000001302038224 */ /* 0x000fe200078e0203 */
[----:B------:R-:W-:Y:S01]  /*2040*/  IADD3 R2, PT, PT, -R7, RZ, RZ ;  /* 0x000000ff07027210 */ /* 0x000fe20007ffe1ff */
[----:B------:R-:W-:Y:S02]  /*2050*/  @!P0 IMAD R5, R72, R6, R7 ;  /* 0x0000000648058224 */ /* 0x000fe400078e0207 */
[----:B------:R-:W-:Y:S02]  /*2060*/  IMAD R11, R4, R16, R11 ;  /* 0x00000010040b7224 */ /* 0x000fe400078e020b */
[----:B------:R-:W-:Y:S02]  /*2070*/  @!P0 IMAD.MOV.U32 R7, RZ, RZ, R3 ;  /* 0x000000ffff078224 */ /* 0x000fe400078e0003 */
[----:B------:R-:W-:-:S02]  /*2080*/  IMAD R2, R18, R2, R13 ;  /* 0x0000000212027224 */ /* 0x000fc400078e020d */
[----:B------:R-:W-:Y:S02]  /*2090*/  IMAD R11, R5, R4, R11 ;  /* 0x00000004050b7224 */ /* 0x000fe400078e020b */
[----:B------:R-:W-:Y:S02]  /*20a0*/  IMAD R13, R7, R18, R2 ;  /* 0x00000012070d7224 */ /* 0x000fe400078e0202 */
.L_x_33:
[----:B------:R-:W1:Y:S02]  /*20b0*/  LDCU UR8, c[0x0][0xb30] ;  /* 0x00016600ff0877ac */ /* 0x000e640008000800 */
[----:B-1----:R-:W-:-:S09]  /*20c0*/  UISETP.NE.AND UP0, UPT, UR8, 0x1, UPT ;  /* 0x000000010800788c */ /* 0x002fd2000bf05270 */
[----:B------:R-:W-:Y:S05]  /*20d0*/  BRA.U UP0, `(.L_x_34) ;  /* 0x0000000100407547 */ /* 0x000fea000b800000 */
[----:B------:R-:W1:Y:S08]  /*20e0*/  LDC.64 R4, c[0x0][0xb10] ;  /* 0x0002c400ff047b82 */ /* 0x000e700000000a00 */
[----:B------:R-:W2:Y:S08]  /*20f0*/  LDC.64 R2, c[0x0][0xb18] ;  /* 0x0002c600ff027b82 */ /* 0x000eb00000000a00 */
[----:B------:R-:W3:Y:S08]  /*2100*/  LDC R6, c[0x0][0xb20] ;  /* 0x0002c800ff067b82 */ /* 0x000ef00000000800 */
[----:B------:R-:W4:Y:S01]  /*2110*/  LDC R16, c[0x0][0xb0c] ;  /* 0x0002c300ff107b82 */ /* 0x000f220000000800 */
[----:B-1----:R-:W-:-:S05]  /*2120*/  IMAD.HI.U32 R4, R13, R4, RZ ;  /* 0x000000040d047227 */ /* 0x002fca00078e00ff */
[----:B------:R-:W-:Y:S01]  /*2130*/  SHF.R.U32.HI R4, RZ, R5, R4 ;  /* 0x00000005ff047219 */ /* 0x000fe20000011604 */
[----:B--2---:R-:W-:Y:S01]  /*2140*/  IMAD.HI.U32 R3, R11, R3, RZ ;  /* 0x000000030b037227 */ /* 0x004fe200078e00ff */
[----:B------:R-:W-:-:S04]  /*2150*/  ISETP.NE.AND P0, PT, R2, 0x1, PT ;  /* 0x000000010200780c */ /* 0x000fc80003f05270 */
[----:B---3--:R-:W-:-:S04]  /*2160*/  SHF.R.U32.HI R6, RZ, R6, R3 ;  /* 0x00000006ff067219 */ /* 0x008fc80000011603 */
[----:B------:R-:W-:Y:S02]  /*2170*/  SEL R3, R11, R6, !P0 ;  /* 0x000000060b037207 */ /* 0x000fe40004000000 */
[----:B----4-:R-:W-:-:S04]  /*2180*/  ISETP.NE.AND P1, PT, R16, 0x1, PT ;  /* 0x000000011000780c */ /* 0x010fc80003f25270 */
[----:B------:R-:W-:-:S05]  /*2190*/  SEL R4, R13, R4, !P1 ;  /* 0x000000040d047207 */ /* 0x000fca0004800000 */
[----:B------:R-:W-:Y:S02]  /*21a0*/  IMAD.IADD R5, R3, 0x1, -R4 ;  /* 0x0000000103057824 */ /* 0x000fe400078e0a04 */
[----:B------:R-:W-:Y:S02]  /*21b0*/  IMAD.IADD R3, R4, 0x1, -R3 ;  /* 0x0000000104037824 */ /* 0x000fe400078e0a03 */
[----:B------:R-:W-:Y:S02]  /*21c0*/  IMAD R13, R5, R16, R13 ;  /* 0x00000010050d7224 */ /* 0x000fe400078e020d */
[----:B------:R-:W-:-:S07]  /*21d0*/  IMAD R11, R3, R2, R11 ;  /* 0x00000002030b7224 */ /* 0x000fce00078e020b */
.L_x_34:
[----:B------:R-:W-:Y:S01]  /*21e0*/  VIADD R14, R14, 0x1 ;  /* 0x000000010e0e7836 */ /* 0x000fe20000000000 */
[----:B------:R-:W-:Y:S01]  /*21f0*/  PLOP3.LUT P1, PT, PT, PT, PT, 0x80, 0x8 ;  /* 0x000000000008781c */ /* 0x000fe20003f2f070 */
[----:B------:R-:W-:Y:S02]  /*2200*/  IMAD.IADD R21, R13, 0x1, R152 ;  /* 0x000000010d157824 */ /* 0x000fe400078e0298 */
[----:B------:R-:W-:Y:S01]  /*2210*/  IMAD.IADD R20, R11, 0x1, R150 ;  /* 0x000000010b147824 */ /* 0x000fe200078e0296 */
[----:B------:R-:W-:-:S04]  /*2220*/  ISETP.NE.AND P0, PT, R14, 0x2, PT ;  /* 0x000000020e00780c */ /* 0x000fc80003f05270 */
[----:B------:R-:W-:Y:S02]  /*2230*/  SEL R3, RZ, 0x1, P0 ;  /* 0x00000001ff037807 */ /* 0x000fe40000000000 */
[----:B------:R-:W-:Y:S02]  /*2240*/  SEL R14, R14, RZ, P0 ;  /* 0x000000ff0e0e7207 */ /* 0x000fe40000000000 */
[----:B------:R-:W-:Y:S01]  /*2250*/  LOP3.LUT R12, R12, R3, RZ, 0x3c, !PT ;  /* 0x000000030c0c7212 */ /* 0x000fe200078e3cff */
[----:B------:R-:W-:Y:S06]  /*2260*/  @P2 BRA `(.L_x_35) ;  /* 0xfffffff000982947 */ /* 0x000fec000383ffff */
[----:B------:R-:W-:Y:S01]  /*2270*/  UIADD3 UR5, UPT, UPT, UR4, 0x10, URZ ;  /* 0x0000001004057890 */ /* 0x000fe2000fffe0ff */
[----:B------:R-:W-:-:S03]  /*2280*/  SHF.L.U32 R3, R15, 0x1f, RZ ;  /* 0x0000001f0f037819 */ /* 0x000fc600000006ff */
[----:B------:R-:W-:-:S09]  /*2290*/  ULEA UR4, UR6, UR5, 0x3 ;  /* 0x0000000506047291 */ /* 0x000fd2000f8e18ff */
[----:B------:R-:W1:Y:S02]  /*22a0*/  SYNCS.PHASECHK.TRANS64.TRYWAIT P0, [UR4], R3 ;  /* 0x00000003ff0075a7 */ /* 0x000e640008001104 */
[----:B-1----:R-:W-:Y:S05]  /*22b0*/  @!P0 BRA `(.L_x_36) ;  /* 0x0000008c00288947 */ /* 0x002fea0003800000 */
.L_x_126:
[----:B------:R-:W-:-:S04]  /*22c0*/  UIADD3 UR6, UPT, UPT, UR6, 0x1, URZ ;  /* 0x0000000106067890 */ /* 0x000fc8000fffe0ff */
[----:B------:R-:W-:-:S04]  /*22d0*/  UISETP.NE.AND UP0, UPT, UR6, 0x2, UPT ;  /* 0x000000020600788c */ /* 0x000fc8000bf05270 */
[----:B------:R-:W-:Y:S02]  /*22e0*/  USEL UR4, URZ, 0x1, UP0 ;  /* 0x00000001ff047887 */ /* 0x000fe40008000000 */
[----:B------:R-:W-:-:S04]  /*22f0*/  USEL UR6, UR6, URZ, UP0 ;  /* 0x000000ff06067287 */ /* 0x000fc80008000000 */
[----:B------:R-:W-:Y:S01]  /*2300*/  ULEA UR6, UR6, UR5, 0x3 ;  /* 0x0000000506067291 */ /* 0x000fe2000f8e18ff */
[----:B-1----:R-:W-:-:S04]  /*2310*/  LOP3.LUT R3, R15, UR4, RZ, 0x3c, !PT ;  /* 0x000000040f037c12 */ /* 0x002fc8000f8e3cff */
[----:B------:R-:W-:Y:S01]  /*2320*/  SHF.L.U32 R3, R3, 0x1f, RZ ;  /* 0x0000001f03037819 */ /* 0x000fe200000006ff */
[----:B----4-:R-:W-:-:S07]  /*2330*/  IMAD.U32 R0, RZ, RZ, UR6 ;  /* 0x00000006ff007e24 */ /* 0x010fce000f8e00ff */
.L_x_37:
[----:B-1----:R1:W2:Y:S02]  /*2340*/  SYNCS.PHASECHK.TRANS64.TRYWAIT P0, [R0+URZ], R3 ;  /* 0x00000003000075a7 */ /* 0x0022a400080011ff */
[----:B--2---:R-:W-:Y:S05]  /*2350*/  @!P0 NANOSLEEP.SYNCS 0x989680 ;  /* 0x009896800000895d */ /* 0x004fea0003900000 */
[----:B------:R-:W2:Y:S02]  /*2360*/  @!P0 SYNCS.PHASECHK.TRANS64 P0, [R0+URZ], R3 ;  /* 0x00000003000085a7 */ /* 0x000ea400080010ff */
[----:B--2---:R-:W-:Y:S05]  /*2370*/  @P0 EXIT ;  /* 0x000000000000094d */ /* 0x004fea0003800000 */
[----:B------:R-:W-:Y:S05]  /*2380*/  BRA `(.L_x_37) ;  /* 0xfffffffc00ec7947 */ /* 0x000fea000383ffff */
.L_x_17:
[----:B------:R-:W-:-:S04]  /*2390*/  UISETP.NE.AND UP1, UPT, UR37, URZ, UPT ;  /* 0x000000ff2500728c */ /* 0x000fc8000bf25270 */
[----:B------:R-:W-:-:S09]  /*23a0*/  UISETP.NE.OR UP1, UPT, UR8, 0x1, UP1 ;  /* 0x000000010800788c */ /* 0x000fd20008f25670 */
[----:B------:R-:W-:Y:S05]  /*23b0*/  BRA.U UP1, `(.L_x_38) ;  /* 0x0000000501487547 */ /* 0x000fea000b800000 */
[----:B------:R-:W-:Y:S01]  /*23c0*/  ISETP.NE.AND P2, PT, R2, RZ, PT ;  /* 0x000000ff0200720c */ /* 0x000fe20003f45270 */
[----:B------:R-:W-:Y:S01]  /*23d0*/  IMAD.MOV.U32 R12, RZ, RZ, 0x1 ;  /* 0x00000001ff0c7424 */ /* 0x000fe200078e00ff */
[----:B------:R-:W-:Y:S02]  /*23e0*/  CS2R R10, SRZ ;  /* 0x00000000000a7805 */ /* 0x000fe4000001ff00 */
[----:B------:R-:W-:Y:S01]  /*23f0*/  CS2R R8, SRZ ;  /* 0x0000000000087805 */ /* 0x000fe2000001ff00 */
[----:B------:R-:W-:Y:S01]  /*2400*/  UMOV UR4, 0x400 ;  /* 0x0000040000047882 */ /* 0x000fe20000000000 */
[----:B------:R-:W-:Y:S01]  /*2410*/  UMOV UR6, URZ ;  /* 0x000000ff00067c82 */ /* 0x000fe20008000000 */
[----:B------:R-:W-:-:S12]  /*2420*/  ULEA UR37, UR37, UR4, 0x18 ;  /* 0x0000000425257291 */ /* 0x000fd8000f8ec0ff */
.L_x_42:
[----:B------:R-:W-:Y:S02]  /*2430*/  LEA R0, R8, UR37, 0x3 ;  /* 0x0000002508007c11 */ /* 0x000fe4000f8e18ff */
[----:B------:R-:W-:-:S03]  /*2440*/  SHF.L.U32 R5, R9, 0x1f, RZ ;  /* 0x0000001f09057819 */ /* 0x000fc600000006ff */
[----:B------:R-:W-:Y:S01]  /*2450*/  VIADD R4, R0, 0xc0 ;  /* 0x000000c000047836 */ /* 0x000fe20000000000 */
[----:B------:R-:W1:Y:S02]  /*2460*/  SYNCS.PHASECHK.TRANS64.TRYWAIT P0, [R0+URZ+0xb0], R5 ;  /* 0x0000b005000075a7 */ /* 0x000e6400080011ff */
[----:B-1----:R-:W-:Y:S05]  /*2470*/  @!P0 BRA `(.L_x_39) ;  /* 0x0000008800d08947 */ /* 0x002fea0003800000 */
.L_x_127:
[----:B------:R-:W-:Y:S01]  /*2480*/  ULEA UR5, UR6, UR37, 0x3 ;  /* 0x0000002506057291 */ /* 0x000fe2000f8e18ff */
[----:B------:R-:W-:Y:S02]  /*2490*/  PRMT R4, RZ, 0x654, R4 ;  /* 0x00000654ff047816 */ /* 0x000fe40000000004 */
[----:B-1----:R-:W-:Y:S01]  /*24a0*/  SHF.L.U32 R5, R12, 0x1f, RZ ;  /* 0x0000001f0c057819 */ /* 0x002fe200000006ff */
[----:B------:R-:W-:Y:S01]  /*24b0*/  UIADD3 UR4, UPT, UPT, UR5, 0x70, URZ ;  /* 0x0000007005047890 */ /* 0x000fe2000fffe0ff */
[----:B------:R1:W-:Y:S05]  /*24c0*/  SYNCS.ARRIVE.TRANS64.RED.A1T0 RZ, [R4+URZ], RZ ;  /* 0x000000ff04ff79a7 */ /* 0x0003ea00081004ff */
[----:B------:R-:W-:Y:S01]  /*24d0*/  IMAD.U32 R7, RZ, RZ, UR4 ;  /* 0x00000004ff077e24 */ /* 0x000fe2000f8e00ff */
[----:B------:R-:W2:Y:S04]  /*24e0*/  SYNCS.PHASECHK.TRANS64.TRYWAIT P0, [UR5+0x80], R5 ;  /* 0x00008005ff0075a7 */ /* 0x000ea80008001105 */
[----:B------:R-:W-:Y:S01]  /*24f0*/  PRMT R6, R2, 0x654, R7 ;  /* 0x0000065402067816 */ /* 0x000fe20000000007 */
[----:B-1----:R-:W-:Y:S01]  /*2500*/  @!P2 IMAD.MOV.U32 R4, RZ, RZ, 0x10 ;  /* 0x00000010ff04a424 */ /* 0x002fe200078e00ff */
[----:B--2---:R-:W-:Y:S06]  /*2510*/  @!P0 BRA `(.L_x_40) ;  /* 0x0000008800bc8947 */ /* 0x004fec0003800000 */
.L_x_129:
[----:B------:R-:W-:Y:S01]  /*2520*/  ULEA UR4, UR6, UR37, 0x4 ;  /* 0x0000002506047291 */ /* 0x000fe2000f8e20ff */
[----:B------:R-:W-:Y:S01]  /*2530*/  SEL R3, R6, R3, !P2 ;  /* 0x0000000306037207 */ /* 0x000fe20005000000 */
[----:B------:R-:W-:Y:S01]  /*2540*/  UIADD3 UR5, UPT, UPT, UR5, 0x70, URZ ;  /* 0x0000007005057890 */ /* 0x000fe2000fffe0ff */
[----:B-1----:R-:W-:Y:S01]  /*2550*/  LEA R0, R11, UR37, 0x3 ;  /* 0x000000250b007c11 */ /* 0x002fe2000f8e18ff */
[----:B------:R-:W-:Y:S01]  /*2560*/  UIADD3 UR4, UPT, UPT, UR4, 0xe0, URZ ;  /* 0x000000e004047890 */ /* 0x000fe2000fffe0ff */
[----:B------:R-:W-:Y:S01]  /*2570*/  SHF.L.U32 R5, R10, 0x1f, RZ ;  /* 0x0000001f0a057819 */ /* 0x000fe200000006ff */
[----:B------:R1:W-:Y:S01]  /*2580*/  @!P2 SYNCS.ARRIVE.TRANS64.RED RZ, [R3+URZ], R4 ;  /* 0x0000000403ffa9a7 */ /* 0x0003e200080004ff */
[----:B------:R-:W-:Y:S01]  /*2590*/  UIADD3 UR6, UPT, UPT, UR6, 0x1, URZ ;  /* 0x0000000106067890 */ /* 0x000fe2000fffe0ff */
[----:B------:R-:W-:-:S03]  /*25a0*/  VIADD R8, R8, 0x1 ;  /* 0x0000000108087836 */ /* 0x000fc60000000000 */
[----:B------:R-:W-:Y:S02]  /*25b0*/  UISETP.NE.AND UP0, UPT, UR6, 0x2, UPT ;  /* 0x000000020600788c */ /* 0x000fe4000bf05270 */
[----:B------:R-:W-:Y:S06]  /*25c0*/  UGETNEXTWORKID.BROADCAST [UR4], [UR5] ;  /* 0x00000000040073ca */ /* 0x000fec0008000100 */
[----:B------:R-:W-:Y:S01]  /*25d0*/  USEL UR4, URZ, 0x1, UP0 ;  /* 0x00000001ff047887 */ /* 0x000fe20008000000 */
[----:B------:R-:W-:Y:S01]  /*25e0*/  ISETP.NE.AND P0, PT, R8, 0x2, PT ;  /* 0x000000020800780c */ /* 0x000fe20003f05270 */
[----:B------:R-:W-:Y:S01]  /*25f0*/  USEL UR6, UR6, URZ, UP0 ;  /* 0x000000ff06067287 */ /* 0x000fe20008000000 */
[----:B------:R-:W2:Y:S03]  /*2600*/  SYNCS.PHASECHK.TRANS64.TRYWAIT P1, [R0+URZ+0x70], R5 ;  /* 0x00007005000075a7 */ /* 0x000ea600080211ff */
[----:B------:R-:W-:Y:S01]  /*2610*/  LOP3.LUT R12, R12, UR4, RZ, 0x3c, !PT ;  /* 0x000000040c0c7c12 */ /* 0x000fe2000f8e3cff */
[----:B-12---:R-:W-:Y:S07]  /*2620*/  @!P1 BRA `(.L_x_41) ;  /* 0x0000008800909947 */ /* 0x006fee0003800000 */
.L_x_130:
[C---:B------:R-:W-:Y:S01]  /*2630*/  LEA R4, R11.reuse, UR37, 0x4 ;  /* 0x000000250b047c11 */ /* 0x040fe2000f8e20ff */
[----:B-1----:R-:W-:Y:S01]  /*2640*/  VIADD R0, R0, 0x80 ;  /* 0x0000008000007836 */ /* 0x002fe20000000000 */
[----:B------:R-:W-:Y:S01]  /*2650*/  SEL R8, R8, RZ, P0 ;  /* 0x000000ff08087207 */ /* 0x000fe20000000000 */
[----:B------:R-:W-:-:S03]  /*2660*/  VIADD R11, R11, 0x1 ;  /* 0x000000010b0b7836 */ /* 0x000fc60000000000 */
[----:B------:R-:W1:Y:S01]  /*2670*/  LDS.128 R4, [R4+0xe0] ;  /* 0x0000e00004047984 */ /* 0x000e620000000c00 */
[----:B------:R-:W-:Y:S02]  /*2680*/  PRMT R0, RZ, 0x654, R0 ;  /* 0x00000654ff007816 */ /* 0x000fe40000000000 */
[C---:B------:R-:W-:Y:S01]  /*2690*/  ISETP.NE.AND P1, PT, R11.reuse, 0x2, PT ;  /* 0x000000020b00780c */ /* 0x040fe20003f25270 */
[----:B------:R-:W-:Y:S01]  /*26a0*/  @!PT LDS RZ, [RZ] ;  /* 0x00000000fffff984 */ /* 0x000fe20000000800 */
[----:B------:R-:W-:Y:S01]  /*26b0*/  @!PT LDS RZ, [RZ] ;  /* 0x00000000fffff984 */ /* 0x000fe20000000800 */
[----:B------:R-:W-:Y:S01]  /*26c0*/  @!PT LDS RZ, [RZ] ;  /* 0x00000000fffff984 */ /* 0x000fe20000000800 */
[----:B------:R-:W-:Y:S01]  /*26d0*/  @!PT LDS RZ, [RZ] ;  /* 0x00000000fffff984 */ /* 0x000fe20000000800 */
[----:B------:R2:W-:Y:S06]  /*26e0*/  MEMBAR.ALL.CTA ;  /* 0x0000000000007992 */ /* 0x0005ec0000008000 */
[----:B--2---:R-:W2:Y:S01]  /*26f0*/  FENCE.VIEW.ASYNC.S ;  /* 0x00000000000073c6 */ /* 0x004ea20000000000 */
[----:B------:R-:W-:Y:S01]  /*2700*/  SEL R11, R11, RZ, P1 ;  /* 0x000000ff0b0b7207 */ /* 0x000fe20000800000 */
[----:B--2---:R2:W-:Y:S01]  /*2710*/  SYNCS.ARRIVE.TRANS64.RED.A1T0 RZ, [R0+URZ], RZ ;  /* 0x000000ff00ff79a7 */ /* 0x0045e200081004ff */
[----:B-1----:R-:W-:-:S02]  /*2720*/  LOP3.LUT P3, RZ, R6, 0x1, RZ, 0xc0, !PT ;  /* 0x0000000106ff7812 */ /* 0x002fc4000786c0ff */
[----:B------:R-:W-:-:S04]  /*2730*/  SEL R5, RZ, 0x1, P1 ;  /* 0x00000001ff057807 */ /* 0x000fc80000800000 */
[----:B------:R-:W-:Y:S02]  /*2740*/  LOP3.LUT R10, R10, R5, RZ, 0x3c, !PT ;  /* 0x000000050a0a7212 */ /* 0x000fe400078e3cff */
[----:B--2---:R-:W-:-:S04]  /*2750*/  SEL R0, RZ, 0x1, P0 ;  /* 0x00000001ff007807 */ /* 0x004fc80000000000 */
[----:B------:R-:W-:Y:S01]  /*2760*/  LOP3.LUT R9, R9, R0, RZ, 0x3c, !PT ;  /* 0x0000000009097212 */ /* 0x000fe200078e3cff */
[----:B------:R-:W-:Y:S06]  /*2770*/  @P3 BRA `(.L_x_42) ;  /* 0xfffffffc002c3947 */ /* 0x000fec000383ffff */
[----:B------:R-:W-:Y:S01]  /*2780*/  ULEA UR5, UR6, UR37, 0x3 ;  /* 0x0000002506057291 */ /* 0x000fe2000f8e18ff */
[----:B------:R-:W-:-:S08]  /*2790*/  SHF.L.U32 R3, R12, 0x1f, RZ ;  /* 0x0000001f0c037819 */ /* 0x000fd000000006ff */
[----:B------:R-:W1:Y:S02]  /*27a0*/  SYNCS.PHASECHK.TRANS64 P0, [UR5+0x80], R3 ;  /* 0x00008003ff0075a7 */ /* 0x000e640008001005 */
[----:B-1----:R-:W-:Y:S05]  /*27b0*/  @P0 BRA `(.L_x_43) ;  /* 0x0000000000080947 */ /* 0x002fea0003800000 */
[----:B------:R-:W1:Y:S02]  /*27c0*/  SYNCS.PHASECHK.TRANS64.TRYWAIT P0, [UR5+0x80], R3 ;  /* 0x00008003ff0075a7 */ /* 0x000e640008001105 */
[----:B-1----:R-:W-:Y:S05]  /*27d0*/  @!P0 BRA `(.L_x_44) ;  /* 0x0000008800388947 */ /* 0x002fea0003800000 */
.L_x_43:
[----:B------:R-:W-:-:S04]  /*27e0*/  UIADD3 UR4, UPT, UPT, UR6, 0x1, URZ ;  /* 0x0000000106047890 */ /* 0x000fc8000fffe0ff */
[----:B------:R-:W-:-:S04]  /*27f0*/  UISETP.NE.AND UP0, UPT, UR4, 0x2, UPT ;  /* 0x000000020400788c */ /* 0x000fc8000bf05270 */
[----:B------:R-:W-:Y:S02]  /*2800*/  USEL UR7, URZ, 0x1, UP0 ;  /* 0x00000001ff077887 */ /* 0x000fe40008000000 */
[----:B------:R-:W-:-:S04]  /*2810*/  USEL UR4, UR4, URZ, UP0 ;  /* 0x000000ff04047287 */ /* 0x000fc80008000000 */
[----:B------:R-:W-:Y:S01]  /*2820*/  ULEA UR4, UR4, UR37, 0x3 ;  /* 0x0000002504047291 */ /* 0x000fe2000f8e18ff */
[----:B-1----:R-:W-:-:S04]  /*2830*/  LOP3.LUT R3, R12, UR7, RZ, 0x3c, !PT ;  /* 0x000000070c037c12 */ /* 0x002fc8000f8e3cff */
[----:B------:R-:W-:-:S04]  /*2840*/  SHF.L.U32 R0, R3, 0x1f, RZ ;  /* 0x0000001f03007819 */ /* 0x000fc800000006ff */
[----:B------:R-:W1:Y:S02]  /*2850*/  SYNCS.PHASECHK.TRANS64 P0, [UR4+0x80], R0 ;  /* 0x00008000ff0075a7 */ /* 0x000e640008001004 */
[----:B-1----:R-:W-:Y:S05]  /*2860*/  @P0 EXIT ;  /* 0x000000000000094d */ /* 0x002fea0003800000 */
[----:B------:R-:W-:Y:S02]  /*2870*/  SHF.L.U32 R3, R3, 0x1f, RZ ;  /* 0x0000001f03037819 */ /* 0x000fe400000006ff */
[----:B------:R-:W-:-:S07]  /*2880*/  MOV R0, UR4 ;  /* 0x0000000400007c02 */ /* 0x000fce0008000f00 */
.L_x_45:
[----:B-1----:R1:W2:Y:S02]  /*2890*/  SYNCS.PHASECHK.TRANS64.TRYWAIT P0, [R0+URZ+0x80], R3 ;  /* 0x00008003000075a7 */ /* 0x0022a400080011ff */
[----:B--2---:R-:W-:Y:S05]  /*28a0*/  @!P0 NANOSLEEP.SYNCS 0x989680 ;  /* 0x009896800000895d */ /* 0x004fea0003900000 */
[----:B------:R-:W2:Y:S02]  /*28b0*/  @!P0 SYNCS.PHASECHK.TRANS64 P0, [R0+URZ+0x80], R3 ;  /* 0x00008003000085a7 */ /* 0x000ea400080010ff */
[----:B--2---:R-:W-:Y:S05]  /*28c0*/  @P0 EXIT ;  /* 0x000000000000094d */ /* 0x004fea0003800000 */
[----:B------:R-:W-:Y:S05]  /*28d0*/  BRA `(.L_x_45) ;  /* 0xfffffffc00ec7947 */ /* 0x000fea000383ffff */
.L_x_38:
[----:B------:R-:W-:-:S09]  /*28e0*/  UISETP.NE.AND UP1, UPT, UR8, URZ, UPT ;  /* 0x000000ff0800728c */ /* 0x000fd2000bf25270 */
[----:B------:R-:W-:Y:S05]  /*28f0*/  BRA.U UP1, `(.L_x_46) ;  /* 0x0000000d01187547 */ /* 0x000fea000b800000 */
[----:B------:R-:W-:Y:S01]  /*2900*/  UMOV UR4, 0x40 ;  /* 0x0000004000047882 */ /* 0x000fe20000000000 */
[----:B------:R-:W-:Y:S01]  /*2910*/  NOP ;  /* 0x0000000000007918 */ /* 0x000fe20000000000 */
[----:B------:R-:W-:Y:S01]  /*2920*/  ULEA UR4, UR37, UR4, 0x18 ;  /* 0x0000000425047291 */ /* 0x000fe2000f8ec0ff */
[----:B------:R-:W-:Y:S02]  /*2930*/  UMOV UR5, 0x400 ;  /* 0x0000040000057882 */ /* 0x000fe40000000000 */
[----:B------:R-:W-:-:S06]  /*2940*/  ULEA UR37, UR37, UR5, 0x18 ;  /* 0x0000000525257291 */ /* 0x000fcc000f8ec0ff */
[----:B------:R-:W1:Y:S02]  /*2950*/  LDS.U8 R0, [UR4+0x1c] ;  /* 0x00001c04ff007984 */ /* 0x000e640008000000 */
[----:B-1----:R-:W-:-:S13]  /*2960*/  ISETP.NE.AND P0, PT, R0, RZ, PT ;  /* 0x000000ff0000720c */ /* 0x002fda0003f05270 */
[----:B------:R-:W-:Y:S05]  /*2970*/  @P0 BRA `(.L_x_47) ;  /* 0x0000000000580947 */ /* 0x000fea0003800000 */
[----:B------:R-:W-:-:S13]  /*2980*/  ELECT P0, URZ, PT ;  /* 0x0000000000ff782f */ /* 0x000fda0003800000 */
[----:B------:R-:W-:Y:S05]  /*2990*/  @!P0 BRA `(.L_x_48) ;  /* 0x0000000000608947 */ /* 0x000fea0003800000 */
[----:B------:R-:W-:Y:S01]  /*29a0*/  UMOV UR5, 0x10 ;  /* 0x0000001000057882 */ /* 0x000fe20000000000 */
[----:B------:R-:W-:Y:S01]  /*29b0*/  HFMA2 R0, -RZ, RZ, 0, 5.9604644775390625e-08 ;  /* 0x00000001ff007431 */ /* 0x000fe200000001ff */
[----:B------:R-:W-:-:S03]  /*29c0*/  MOV R2, 0xffff ;  /* 0x0000ffff00027802 */ /* 0x000fc60000000f00 */
[----:B------:R-:W-:Y:S04]  /*29d0*/  DEPBAR.LE SB1, 0x36 ;  /* 0x00009d800000791a */ /* 0x000fe80000000000 */
[----:B------:R-:W1:Y:S02]  /*29e0*/  UTCATOMSWS.FIND_AND_SET.ALIGN UP0, UR5, UR5 ;  /* 0x00000005000575e3 */ /* 0x000e640008000800 */
[----:B-1----:R-:W-:Y:S01]  /*29f0*/  MOV R3, UR5 ;  /* 0x0000000500037c02 */ /* 0x002fe20008000f00 */
[----:B------:R-:W-:Y:S06]  /*2a00*/  BRA.U UP0, `(.L_x_49) ;  /* 0x0000000100187547 */ /* 0x000fec000b800000 */
.L_x_50:
[----:B------:R-:W-:Y:S05]  /*2a10*/  NANOSLEEP 0x64 ;  /* 0x000000640000795d */ /* 0x000fea0003800000 */
[----:B------:R-:W-:-:S05]  /*2a20*/  UMOV UR5, 0x10 ;  /* 0x0000001000057882 */ /* 0x000fca0000000000 */
[----:B------:R-:W-:Y:S04]  /*2a30*/  DEPBAR.LE SB1, 0x36 ;  /* 0x00009d800000791a */ /* 0x000fe80000000000 */
[----:B------:R-:W1:Y:S02]  /*2a40*/  UTCATOMSWS.FIND_AND_SET.ALIGN UP0, UR5, UR5 ;  /* 0x00000005000575e3 */ /* 0x000e640008000800 */
[----:B-1----:R-:W-:Y:S01]  /*2a50*/  MOV R3, UR5 ;  /* 0x0000000500037c02 */ /* 0x002fe20008000f00 */
[----:B------:R-:W-:Y:S05]  /*2a60*/  BRA.U !UP0, `(.L_x_50) ;  /* 0xfffffffd08e87547 */ /* 0x000fea000b83ffff */
.L_x_49:
[-C--:B------:R-:W-:Y:S02]  /*2a70*/  SHF.L.U32 R2, R2, R3.reuse, RZ ;  /* 0x0000000302027219 */ /* 0x080fe400000006ff */
[----:B------:R-:W-:Y:S01]  /*2a80*/  SHF.L.U32 R0, R0, R3, RZ ;  /* 0x0000000300007219 */ /* 0x000fe200000006ff */
[----:B------:R-:W-:Y:S02]  /*2a90*/  IMAD.SHL.U32 R3, R3, 0x20, RZ ;  /* 0x0000002003037824 */ /* 0x000fe400078e00ff */
[----:B------:R1:W-:Y:S04]  /*2aa0*/  ATOMS.OR RZ, [UR4+0x14], R2 ;  /* 0x00001402ffff798c */ /* 0x0003e8000b000004 */
[----:B------:R1:W-:Y:S04]  /*2ab0*/  ATOMS.OR RZ, [UR4+0x18], R0 ;  /* 0x00001800ffff798c */ /* 0x0003e8000b000004 */
[----:B------:R1:W-:Y:S01]  /*2ac0*/  STS [UR37+0x100], R3 ;  /* 0x00010003ff007988 */ /* 0x0003e20008000825 */
[----:B------:R-:W-:Y:S05]  /*2ad0*/  BRA `(.L_x_48) ;  /* 0x0000000000107947 */ /* 0x000fea0003800000 */
.L_x_47:
[----:B------:R-:W-:Y:S02]  /*2ae0*/  MOV R0, 0xffffffff ;  /* 0xffffffff00007802 */ /* 0x000fe40000000f00 */
[----:B------:R-:W-:-:S03]  /*2af0*/  MOV R2, 0x2b20 ;  /* 0x00002b2000027802 */ /* 0x000fc60000000f00 */
[----:B------:R1:W-:Y:S04]  /*2b00*/  STS [UR37+0x100], R0 ;  /* 0x00010000ff007988 */ /* 0x0003e80008000825 */
[----:B-1-3-5:R-:W-:Y:S05]  /*2b10*/  CALL.REL.NOINC `($__internal_1_$__cuda_sm10x_tcgen05_guardrail_trap_phase_invalid_during_alloc) ;  /* 0x0000008c004c7944 */ /* 0x02afea0003c00000 */
.L_x_48:
[----:B------:R-:W-:Y:S05]  /*2b20*/  WARPSYNC.ALL ;  /* 0x0000000000007948 */ /* 0x000fea0003800000 */
[----:B------:R-:W2:Y:S01]  /*2b30*/  S2UR UR6, SR_CgaCtaId ;  /* 0x00000000000679c3 */ /* 0x000ea20000008800 */
[----:B------:R-:W-:Y:S01]  /*2b40*/  UMOV UR4, 0x400 ;  /* 0x0000040000047882 */ /* 0x000fe20000000000 */
[----:B------:R-:W-:-:S06]  /*2b50*/  NOP ;  /* 0x0000000000007918 */ /* 0x000fcc0000000000 */
[----:B------:R-:W-:Y:S06]  /*2b60*/  BAR.ARV 0x6, 0xa0 ;  /* 0x0182800000007b1d */ /* 0x000fec0000002000 */
[----:B------:R-:W4:Y:S01]  /*2b70*/  LDCU UR7, c[0x0][0x38c] ;  /* 0x00007180ff0777ac */ /* 0x000f220008000800 */
[----:B------:R-:W-:Y:S01]  /*2b80*/  IMAD.MOV.U32 R11, RZ, RZ, 0x1 ;  /* 0x00000001ff0b7424 */ /* 0x000fe200078e00ff */
[----:B------:R-:W-:Y:S01]  /*2b90*/  CS2R R8, SRZ ;  /* 0x0000000000087805 */ /* 0x000fe2000001ff00 */
[----:B------:R-:W-:Y:S01]  /*2ba0*/  IMAD.MOV.U32 R10, RZ, RZ, RZ ;  /* 0x000000ffff0a7224 */ /* 0x000fe200078e00ff */
[----:B------:R-:W-:Y:S01]  /*2bb0*/  UMOV UR18, URZ ;  /* 0x000000ff00127c82 */ /* 0x000fe20008000000 */
[----:B------:R-:W-:Y:S01]  /*2bc0*/  UMOV UR17, URZ ;  /* 0x000000ff00117c82 */ /* 0x000fe20008000000 */
[----:B------:R-:W-:Y:S01]  /*2bd0*/  UMOV UR20, 0x0 ;  /* 0x0000000000147882 */ /* 0x000fe20000000000 */
[----:B------:R-:W-:Y:S01]  /*2be0*/  UMOV UR21, 0x84004a0 ;  /* 0x084004a000157882 */ /* 0x000fe20000000000 */
[----:B--2---:R-:W-:Y:S01]  /*2bf0*/  ULEA UR6, UR6, UR4, 0x18 ;  /* 0x0000000406067291 */ /* 0x004fe2000f8ec0ff */
[----:B------:R-:W2:Y:S03]  /*2c00*/  LDCU UR4, c[0x0][0x38c] ;  /* 0x00007180ff0477ac */ /* 0x000ea60008000800 */
[----:B------:R-:W-:-:S02]  /*2c10*/  UIADD3 UR11, UPT, UPT, UR6, 0xc400, URZ ;  /* 0x0000c400060b7890 */ /* 0x000fc4000fffe0ff */
[----:B----4-:R-:W-:-:S03]  /*2c20*/  UIADD3 UR7, UPT, UPT, UR7, 0x1f, URZ ;  /* 0x0000001f07077890 */ /* 0x010fc6000fffe0ff */
[----:B-1----:R-:W1:Y:S01]  /*2c30*/  LDS R0, [UR6+0x100] ;  /* 0x00010006ff007984 */ /* 0x002e620008000800 */
[----:B------:R-:W-:Y:S02]  /*2c40*/  UIADD3 UR12, UPT, UPT, UR6, 0xe400, URZ ;  /* 0x0000e400060c7890 */ /* 0x000fe4000fffe0ff */
[----:B------:R-:W-:Y:S02]  /*2c50*/  USHF.R.S32.HI UR5, URZ, 0x1f, UR7 ;  /* 0x0000001fff057899 */ /* 0x000fe40008011407 */
[----:B------:R-:W-:Y:S02]  /*2c60*/  USHF.R.U32.HI UR11, URZ, 0x4, UR11 ;  /* 0x00000004ff0b7899 */ /* 0x000fe4000801160b */
[----:B------:R-:W-:Y:S02]  /*2c70*/  ULEA.HI UR5, UR5, UR7, URZ, 0x5 ;  /* 0x0000000705057291 */ /* 0x000fe4000f8f28ff */
[----:B------:R-:W-:Y:S02]  /*2c80*/  USHF.R.U32.HI UR12, URZ, 0x4, UR12 ;  /* 0x00000004ff0c7899 */ /* 0x000fe4000801160c */
[----:B------:R-:W-:-:S02]  /*2c90*/  USHF.R.S32.HI UR5, URZ, 0x5, UR5 ;  /* 0x00000005ff057899 */ /* 0x000fc40008011405 */
[----:B------:R-:W-:Y:S02]  /*2ca0*/  ULOP3.LUT UR11, UR11, 0x3fff, URZ, 0xc0, !UPT ;  /* 0x00003fff0b0b7892 */ /* 0x000fe4000f8ec0ff */
[----:B------:R-:W-:Y:S02]  /*2cb0*/  UISETP.LT.AND UP0, UPT, UR5, 0x1, UPT ;  /* 0x000000010500788c */ /* 0x000fe4000bf01270 */
[----:B------:R-:W-:Y:S02]  /*2cc0*/  ULOP3.LUT UR12, UR12, 0x3fff, URZ, 0xc0, !UPT ;  /* 0x00003fff0c0c7892 */ /* 0x000fe4000f8ec0ff */
[----:B------:R-:W-:Y:S02]  /*2cd0*/  USEL UR10, UR5, 0x1, !UP0 ;  /* 0x00000001050a7887 */ /* 0x000fe4000c000000 */
[----:B------:R-:W-:Y:S02]  /*2ce0*/  ULOP3.LUT UR11, UR11, 0x10000, URZ, 0xfc, !UPT ;  /* 0x000100000b0b7892 */ /* 0x000fe4000f8efcff */
[----:B------:R-:W-:-:S02]  /*2cf0*/  ULOP3.LUT UR12, UR12, 0x10000, URZ, 0xfc, !UPT ;  /* 0x000100000c0c7892 */ /* 0x000fc4000f8efcff */
[----:B------:R-:W-:Y:S02]  /*2d00*/  UIADD3 UR10, UPT, UPT, -UR10, URZ, URZ ;  /* 0x000000ff0a0a7290 */ /* 0x000fe4000fffe1ff */
[----:B--2---:R-:W-:Y:S01]  /*2d10*/  UISETP.GE.AND UP3, UPT, UR4, 0x1, UPT ;  /* 0x000000010400788c */ /* 0x004fe2000bf66270 */
[----:B-1----:R-:W-:-:S15]  /*2d20*/  R2UR UR19, R0 ;  /* 0x00000000001372ca */ /* 0x002fde00000e0000 */
.L_x_57:
[----:B------:R-:W-:Y:S02]  /*2d30*/  LEA R0, R10, UR6, 0x3 ;  /* 0x000000060a007c11 */ /* 0x000fe4000f8e18ff */
[----:B------:R-:W-:Y:S02]  /*2d40*/  SHF.L.U32 R5, R9, 0x1f, RZ ;  /* 0x0000001f09057819 */ /* 0x000fe400000006ff */
[----:B------:R-:W-:Y:S01]  /*2d50*/  PLOP3.LUT P0, PT, PT, PT, UP3, 0x80, 0x8 ;  /* 0x000000000008781c */ /* 0x000fe20003f0f038 */
[----:B------:R-:W-:Y:S01]  /*2d60*/  VIADD R3, R0, 0x80 ;  /* 0x0000008000037836 */ /* 0x000fe20000000000 */
[----:B-1----:R-:W1:Y:S02]  /*2d70*/  SYNCS.PHASECHK.TRANS64.TRYWAIT P1, [R0+URZ+0x70], R5 ;  /* 0x00007005000075a7 */ /* 0x002e6400080211ff */
[----:B-1--4-:R-:W-:Y:S09]  /*2d80*/  @!P1 BRA `(.L_x_51) ;  /* 0x0000008000e49947 */ /* 0x012ff20003800000 */
.L_x_132:
[----:B------:R-:W-:Y:S01]  /*2d90*/  LEA R4, R10, UR6, 0x4 ;  /* 0x000000060a047c11 */ /* 0x000fe2000f8e20ff */
[----:B------:R-:W-:Y:S01]  /*2da0*/  @UP3 ULEA UR4, UR17, UR6, 0x3 ;  /* 0x0000000611043291 */ /* 0x000fe2000f8e18ff */
[----:B------:R-:W-:Y:S01]  /*2db0*/  PLOP3.LUT P2, PT, PT, PT, PT, 0x80, 0x8 ;  /* 0x000000000008781c */ /* 0x000fe20003f4f070 */
[----:B------:R-:W-:Y:S01]  /*2dc0*/  ULEA UR9, UR18, UR6, 0x3 ;  /* 0x0000000612097291 */ /* 0x000fe2000f8e18ff */
[----:B------:R-:W-:Y:S02]  /*2dd0*/  PRMT R3, RZ, 0x654, R3 ;  /* 0x00000654ff037816 */ /* 0x000fe40000000003 */
[----:B-1----:R-:W1:Y:S01]  /*2de0*/  LDS.128 R4, [R4+0xe0] ;  /* 0x0000e00004047984 */ /* 0x002e620000000c00 */
[----:B------:R-:W-:Y:S02]  /*2df0*/  @P0 SHF.L.U32 R2, R8, 0x1f, RZ ;  /* 0x0000001f08020819 */ /* 0x000fe400000006ff */
[----:B------:R-:W-:Y:S01]  /*2e00*/  SHF.L.U32 R0, R11, 0x1f, RZ ;  /* 0x0000001f0b007819 */ /* 0x000fe200000006ff */
[----:B------:R-:W-:Y:S01]  /*2e10*/  @!PT LDS RZ, [RZ] ;  /* 0x00000000fffff984 */ /* 0x000fe20000000800 */
[----:B------:R-:W-:Y:S01]  /*2e20*/  @!PT LDS RZ, [RZ] ;  /* 0x00000000fffff984 */ /* 0x000fe20000000800 */
[----:B------:R-:W-:Y:S01]  /*2e30*/  @!PT LDS RZ, [RZ] ;  /* 0x00000000fffff984 */ /* 0x000fe20000000800 */
[----:B------:R-:W-:Y:S01]  /*2e40*/  @!PT LDS RZ, [RZ] ;  /* 0x00000000fffff984 */ /* 0x000fe20000000800 */
[----:B------:R2:W-:Y:S06]  /*2e50*/  MEMBAR.ALL.CTA ;  /* 0x0000000000007992 */ /* 0x0005ec0000008000 */
[----:B--2---:R-:W2:Y:S02]  /*2e60*/  FENCE.VIEW.ASYNC.S ;  /* 0x00000000000073c6 */ /* 0x004ea40000000000 */
[----:B--2---:R2:W-:Y:S01]  /*2e70*/  SYNCS.ARRIVE.TRANS64.RED.A1T0 RZ, [R3+URZ], RZ ;  /* 0x000000ff03ff79a7 */ /* 0x0045e200081004ff */
[----:B------:R2:W4:Y:S01]  /*2e80*/  @P0 SYNCS.PHASECHK.TRANS64.TRYWAIT P2, [UR4], R2 ;  /* 0x00000002ff0005a7 */ /* 0x0005220008041104 */
[----:B-1----:R-:W-:Y:S01]  /*2e90*/  LOP3.LUT P1, RZ, R6, 0x1, RZ, 0xc0, !PT ;  /* 0x0000000106ff7812 */ /* 0x002fe2000782c0ff */
[----:B------:R-:W1:Y:S02]  /*2ea0*/  SYNCS.PHASECHK.TRANS64.TRYWAIT P0, [UR9+0xa0], R0 ;  /* 0x0000a000ff0075a7 */ /* 0x000e640008001109 */
[----:B-12-4-:R-:W-:Y:S10]  /*2eb0*/  @!P0 BRA `(.L_x_52) ;  /* 0x0000008000ac8947 */ /* 0x016ff40003800000 */
.L_x_134:
[----:B------:R-:W-:Y:S01]  /*2ec0*/  IADD3 R10, PT, PT, R10, 0x1, RZ ;  /* 0x000000010a0a7810 */ /* 0x000fe20007ffe0ff */
[----:B------:R-:W-:Y:S06]  /*2ed0*/  BRA.U !UP3, `(.L_x_53) ;  /* 0x000000010b887547 */ /* 0x000fec000b800000 */
[----:B------:R-:W-:Y:S02]  /*2ee0*/  ULEA UR8, UR18, UR19, 0x8 ;  /* 0x0000001312087291 */ /* 0x000fe4000f8e40ff */
[----:B------:R-:W-:Y:S01]  /*2ef0*/  UPLOP3.LUT UP4, UPT, UPT, UPT, UPT, 0x40, 0x4 ;  /* 0x000000000004789c */ /* 0x000fe20003f8e870 */
[----:B------:R-:W-:Y:S01]  /*2f00*/  UMOV UR16, UR10 ;  /* 0x0000000a00107c82 */ /* 0x000fe20008000000 */
[----:B------:R-:W-:Y:S01]  /*2f10*/  UMOV UR15, UR5 ;  /* 0x00000005000f7c82 */ /* 0x000fe20008000000 */
[----:B------:R-:W-:-:S08]  /*2f20*/  UMOV UR14, UR17 ;  /* 0x00000011000e7c82 */ /* 0x000fd00008000000 */
.L_x_56:
[----:B------:R-:W-:Y:S02]  /*2f30*/  UIADD3 UR16, UPT, UPT, UR16, 0x1, URZ ;  /* 0x0000000110107890 */ /* 0x000fe4000fffe0ff */
[----:B--2---:R-:W-:Y:S02]  /*2f40*/  ULEA UR7, UR14, UR6, 0x3 ;  /* 0x000000060e077291 */ /* 0x004fe4000f8e18ff */
[----:B------:R-:W-:Y:S01]  /*2f50*/  UISETP.NE.AND UP0, UPT, UR16, URZ, UPT ;  /* 0x000000ff1000728c */ /* 0x000fe2000bf05270 */
[----:B----4-:R-:W-:Y:S10]  /*2f60*/  @P2 BRA `(.L_x_54) ;  /* 0x00000000000c2947 */ /* 0x010ff40003800000 */
[----:B-1----:R-:W-:Y:S04]  /*2f70*/  SHF.L.U32 R3, R8, 0x1f, RZ ;  /* 0x0000001f08037819 */ /* 0x002fe800000006ff */
[----:B------:R-:W1:Y:S02]  /*2f80*/  SYNCS.PHASECHK.TRANS64.TRYWAIT P0, [UR7], R3 ;  /* 0x00000003ff0075a7 */ /* 0x000e640008001107 */
[----:B-1----:R-:W-:Y:S05]  /*2f90*/  @!P0 BRA `(.L_x_55) ;  /* 0x00000080008c8947 */ /* 0x002fea0003800000 */
.L_x_54:
[----:B------:R-:W-:Y:S01]  /*2fa0*/  UISETP.NE.AND UP1, UPT, UR15, 0x1, UPT ;  /* 0x000000010f00788c */ /* 0x000fe2000bf25270 */
[----:B------:R-:W-:Y:S01]  /*2fb0*/  PLOP3.LUT P2, PT, PT, PT, PT, 0x80, 0x8 ;  /* 0x000000000008781c */ /* 0x000fe20003f4f070 */
[----:B------:R-:W-:Y:S02]  /*2fc0*/  UIADD3 UR17, UPT, UPT, UR14, 0x1, URZ ;  /* 0x000000010e117890 */ /* 0x000fe4000fffe0ff */
[----:B------:R-:W-:Y:S02]  /*2fd0*/  ULEA UR22, UR14, UR12, 0x9 ;  /* 0x0000000c0e167291 */ /* 0x000fe4000f8e48ff */
[----:B------:R-:W-:Y:S01]  /*2fe0*/  UISETP.NE.AND UP2, UPT, UR17, 0x2, UPT ;  /* 0x000000021100788c */ /* 0x000fe2000bf45270 */
[----:B------:R-:W-:Y:S01]  /*2ff0*/  PLOP3.LUT P0, PT, PT, PT, UP1, 0x80, 0x8 ;  /* 0x000000000008781c */ /* 0x000fe20003f0f018 */
[----:B------:R-:W-:Y:S02]  /*3000*/  ULEA UR24, UR14, UR11, 0x8 ;  /* 0x0000000b0e187291 */ /* 0x000fe4000f8e40ff */
[----:B------:R-:W-:Y:S02]  /*3010*/  USEL UR13, URZ, 0x1, UP2 ;  /* 0x00000001ff0d7887 */ /* 0x000fe40009000000 */
[----:B------:R-:W-:Y:S02]  /*3020*/  USEL UR17, UR17, URZ, UP2 ;  /* 0x000000ff11117287 */ /* 0x000fe40009000000 */
[----:B------:R-:W-:Y:S02]  /*3030*/  UIADD3 UR7, UPT, UPT, UR7, 0x10, URZ ;  /* 0x0000001007077890 */ /* 0x000fe4000fffe0ff */
[----:B------:R-:W-:Y:S01]  /*3040*/  @UP1 ULEA UR4, UR17, UR6, 0x3 ;  /* 0x0000000611041291 */ /* 0x000fe2000f8e18ff */
[----:B------:R-:W-:Y:S01]  /*3050*/  LOP3.LUT R8, R8, UR13, RZ, 0x3c, !PT ;  /* 0x0000000d08087c12 */ /* 0x000fe2000f8e3cff */
[----:B------:R-:W-:Y:S01]  /*3060*/  UMOV UR23, 0xc0004010 ;  /* 0xc000401000177882 */ /* 0x000fe20000000000 */
[----:B------:R-:W-:Y:S01]  /*3070*/  UMOV UR25, 0xc0004010 ;  /* 0xc000401000197882 */ /* 0x000fe20000000000 */
[----:B------:R-:W-:Y:S01]  /*3080*/  UIADD3 UR15, UPT, UPT, UR15, -0x1, URZ ;  /* 0xffffffff0f0f7890 */ /* 0x000fe2000fffe0ff */
[----:B-1----:R-:W-:Y:S01]  /*3090*/  @P0 SHF.L.U32 R0, R8, 0x1f, RZ ;  /* 0x0000001f08000819 */ /* 0x002fe200000006ff */
[----:B------:R-:W-:Y:S03]  /*30a0*/  UMOV UR14, UR17 ;  /* 0x00000011000e7c82 */ /* 0x000fe60008000000 */
[----:B------:R2:W4:Y:S01]  /*30b0*/  @P0 SYNCS.PHASECHK.TRANS64.TRYWAIT P2, [UR4], R0 ;  /* 0x00000000ff0005a7 */ /* 0x0005220008041104 */
[----:B------:R2:W-:Y:S01]  /*30c0*/  UTCIMMA gdesc[UR24], gdesc[UR22], tmem[UR8], tmem[UR20], idesc[UR21], UP4 ;  /* 0x00ff1416180075ea */ /* 0x0005e2000a000108 */
[----:B------:R-:W-:Y:S01]  /*30d0*/  UPLOP3.LUT UP4, UPT, UPT, UPT, UPT, 0x80, 0x8 ;  /* 0x000000000008789c */ /* 0x000fe20003f8f070 */
[----:B------:R2:W-:Y:S01]  /*30e0*/  UTCBAR [UR7], URZ ;  /* 0x000000ff070073e9 */ /* 0x0005e200080000ff */
[----:B------:R-:W-:Y:S09]  /*30f0*/  BRA.U UP0, `(.L_x_56) ;  /* 0xfffffffd008c7547 */ /* 0x000ff2000b83ffff */
.L_x_53:
[----:B------:R-:W-:Y:S01]  /*3100*/  UIADD3 UR18, UPT, UPT, UR18, 0x1, URZ ;  /* 0x0000000112127890 */ /* 0x000fe2000fffe0ff */
[C---:B------:R-:W-:Y:S01]  /*3110*/  ISETP.NE.AND P0, PT, R10.reuse, 0x2, PT ;  /* 0x000000020a00780c */ /* 0x040fe20003f05270 */
[----:B------:R-:W-:Y:S02]  /*3120*/  UIADD3 UR9, UPT, UPT, UR9, 0x90, URZ ;  /* 0x0000009009097890 */ /* 0x000fe4000fffe0ff */
[----:B------:R-:W-:Y:S01]  /*3130*/  UISETP.NE.AND UP0, UPT, UR18, 0x2, UPT ;  /* 0x000000021200788c */ /* 0x000fe2000bf05270 */
[----:B-12---:R-:W-:Y:S02]  /*3140*/  SEL R0, RZ, 0x1, P0 ;  /* 0x00000001ff007807 */ /* 0x006fe40000000000 */
[----:B------:R-:W-:Y:S01]  /*3150*/  SEL R10, R10, RZ, P0 ;  /* 0x000000ff0a0a7207 */ /* 0x000fe20000000000 */
[----:B------:R-:W-:Y:S01]  /*3160*/  USEL UR4, URZ, 0x1, UP0 ;  /* 0x00000001ff047887 */ /* 0x000fe20008000000 */
[----:B------:R-:W-:Y:S01]  /*3170*/  LOP3.LUT R9, R9, R0, RZ, 0x3c, !PT ;  /* 0x0000000009097212 */ /* 0x000fe200078e3cff */
[----:B------:R-:W-:Y:S01]  /*3180*/  USEL UR18, UR18, URZ, UP0 ;  /* 0x000000ff12127287 */ /* 0x000fe20008000000 */
[----:B------:R1:W-:Y:S03]  /*3190*/  UTCBAR [UR9], URZ ;  /* 0x000000ff090073e9 */ /* 0x0003e600080000ff */
[----:B------:R-:W-:Y:S01]  /*31a0*/  LOP3.LUT R11, R11, UR4, RZ, 0x3c, !PT ;  /* 0x000000040b0b7c12 */ /* 0x000fe2000f8e3cff */
[----:B------:R-:W-:Y:S07]  /*31b0*/  @P1 BRA `(.L_x_57) ;  /* 0xfffffff800dc1947 */ /* 0x000fee000383ffff */
[----:B------:R-:W2:Y:S01]  /*31c0*/  S2UR UR4, SR_CgaCtaId ;  /* 0x00000000000479c3 */ /* 0x000ea20000008800 */
[----:B------:R-:W-:Y:S01]  /*31d0*/  ELECT P0, URZ, PT ;  /* 0x0000000000ff782f */ /* 0x000fe20003800000 */
[----:B------:R-:W-:Y:S01]  /*31e0*/  IMAD.MOV.U32 R0, RZ, RZ, 0x1 ;  /* 0x00000001ff007424 */ /* 0x000fe200078e00ff */
[----:B------:R-:W-:Y:S01]  /*31f0*/  UIADD3 UR6, UPT, UPT, UR6, 0xa0, URZ ;  /* 0x000000a006067890 */ /* 0x000fe2000fffe0ff */
[----:B------:R-:W-:Y:S01]  /*3200*/  SHF.L.U32 R3, R11, 0x1f, RZ ;  /* 0x0000001f0b037819 */ /* 0x000fe200000006ff */
[----:B------:R-:W-:-:S03]  /*3210*/  UMOV UR5, 0x40 ;  /* 0x0000004000057882 */ /* 0x000fc60000000000 */
[----:B------:R-:W-:Y:S01]  /*3220*/  UVIRTCOUNT.DEALLOC.SMPOOL 0x80 ;  /* 0x000000800000784c */ /* 0x000fe20000000000 */
[----:B--2---:R-:W-:Y:S02]  /*3230*/  ULEA UR4, UR4, UR5, 0x18 ;  /* 0x0000000504047291 */ /* 0x004fe4000f8ec0ff */
[----:B------:R-:W-:-:S07]  /*3240*/  ULEA UR5, UR18, UR6, 0x3 ;  /* 0x0000000612057291 */ /* 0x000fce000f8e18ff */
[----:B------:R2:W-:Y:S02]  /*3250*/  @P0 STS.U8 [UR4+0x1c], R0 ;  /* 0x00001c00ff000988 */ /* 0x0005e40008000004 */
[----:B------:R-:W3:Y:S02]  /*3260*/  SYNCS.PHASECHK.TRANS64.TRYWAIT P0, [UR5], R3 ;  /* 0x00000003ff0075a7 */ /* 0x000ee40008001105 */
[----:B--23--:R-:W-:Y:S05]  /*3270*/  @!P0 BRA `(.L_x_58) ;  /* 0x0000007c00ec8947 */ /* 0x00cfea0003800000 */
.L_x_137:
[----:B------:R-:W-:-:S04]  /*3280*/  UIADD3 UR7, UPT, UPT, UR18, 0x1, URZ ;  /* 0x0000000112077890 */ /* 0x000fc8000fffe0ff */
[----:B------:R-:W-:-:S04]  /*3290*/  UISETP.NE.AND UP0, UPT, UR7, 0x2, UPT ;  /* 0x000000020700788c */ /* 0x000fc8000bf05270 */
[----:B------:R-:W-:Y:S02]  /*32a0*/  USEL UR5, URZ, 0x1, UP0 ;  /* 0x00000001ff057887 */ /* 0x000fe40008000000 */
[----:B------:R-:W-:-:S04]  /*32b0*/  USEL UR7, UR7, URZ, UP0 ;  /* 0x000000ff07077287 */ /* 0x000fc80008000000 */
[----:B------:R-:W-:Y:S01]  /*32c0*/  ULEA UR7, UR7, UR6, 0x3 ;  /* 0x0000000607077291 */ /* 0x000fe2000f8e18ff */
[----:B--2---:R-:W-:-:S04]  /*32d0*/  LOP3.LUT R3, R11, UR5, RZ, 0x3c, !PT ;  /* 0x000000050b037c12 */ /* 0x004fc8000f8e3cff */
[----:B------:R-:W-:-:S04]  /*32e0*/  SHF.L.U32 R3, R3, 0x1f, RZ ;  /* 0x0000001f03037819 */ /* 0x000fc800000006ff */
[----:B------:R-:W2:Y:S02]  /*32f0*/  SYNCS.PHASECHK.TRANS64.TRYWAIT P0, [UR7], R3 ;  /* 0x00000003ff0075a7 */ /* 0x000ea40008001107 */
[----:B--2---:R-:W-:Y:S05]  /*3300*/  @!P0 BRA `(.L_x_59) ;  /* 0x0000007c00e08947 */ /* 0x004fea0003800000 */
.L_x_139:
[----:B------:R-:W-:Y:S01]  /*3310*/  NOP ;  /* 0x0000000000007918 */ /* 0x000fe20000000000 */
[----:B--2---:R-:W2:Y:S01]  /*3320*/  LDS R0, [UR4+0x14] ;  /* 0x00001404ff007984 */ /* 0x004ea20008000800 */
[----:B------:R-:W-:Y:S01]  /*3330*/  ULOP3.LUT UR6, UR19, 0xffff, URZ, 0xc0, !UPT ;  /* 0x0000ffff13067892 */ /* 0x000fe2000f8ec0ff */
[----:B------:R-:W-:Y:S01]  /*3340*/  UMOV UR8, 0xffff ;  /* 0x0000ffff00087882 */ /* 0x000fe20000000000 */
[----:B------:R-:W-:Y:S02]  /*3350*/  UMOV UR5, 0x1 ;  /* 0x0000000100057882 */ /* 0x000fe40000000000 */
[----:B------:R-:W-:-:S04]  /*3360*/  USHF.R.U32.HI UR6, URZ, 0x5, UR6 ;  /* 0x00000005ff067899 */ /* 0x000fc80008011606 */
[----:B------:R-:W-:Y:S02]  /*3370*/  USHF.L.U32 UR8, UR8, UR6, URZ ;  /* 0x0000000608087299 */ /* 0x000fe400080006ff */
[----:B------:R-:W-:-:S04]  /*3380*/  USHF.L.U32 UR5, UR5, UR6, URZ ;  /* 0x0000000605057299 */ /* 0x000fc800080006ff */
[----:B--2---:R-:W-:-:S04]  /*3390*/  LOP3.LUT R0, R0, UR8, RZ, 0xc0, !PT ;  /* 0x0000000800007c12 */ /* 0x004fc8000f8ec0ff */
[----:B------:R-:W-:-:S13]  /*33a0*/  ISETP.NE.AND P0, PT, R0, UR8, PT ;  /* 0x0000000800007c0c */ /* 0x000fda000bf05270 */
[----:B------:R-:W-:Y:S05]  /*33b0*/  @P0 BRA `(.L_x_60) ;  /* 0x0000000000580947 */ /* 0x000fea0003800000 */
[----:B------:R-:W2:Y:S02]  /*33c0*/  LDS R0, [UR4+0x18] ;  /* 0x00001804ff007984 */ /* 0x000ea40008000800 */
[----:B--2---:R-:W-:-:S04]  /*33d0*/  LOP3.LUT R0, R0, UR5, RZ, 0xc0, !PT ;  /* 0x0000000500007c12 */ /* 0x004fc8000f8ec0ff */
[----:B------:R-:W-:-:S13]  /*33e0*/  ISETP.NE.AND P0, PT, R0, UR5, PT ;  /* 0x0000000500007c0c */ /* 0x000fda000bf05270 */
[----:B------:R-:W-:Y:S05]  /*33f0*/  @P0 BRA `(.L_x_61) ;  /* 0x00000000003c0947 */ /* 0x000fea0003800000 */
[----:B------:R-:W2:Y:S01]  /*3400*/  S2R R2, SR_LANEID ;  /* 0x0000000000027919 */ /* 0x000ea20000000000 */
[----:B------:R-:W-:Y:S01]  /*3410*/  ULOP3.LUT UR8, URZ, UR8, URZ, 0x33, !UPT ;  /* 0x00000008ff087292 */ /* 0x000fe2000f8e33ff */
[----:B------:R-:W-:Y:S01]  /*3420*/  LOP3.LUT R4, RZ, UR5, RZ, 0x33, !PT ;  /* 0x00000005ff047c12 */ /* 0x000fe2000f8e33ff */
[----:B------:R-:W-:Y:S02]  /*3430*/  VOTEU.ANY UR7, UPT, PT ;  /* 0x0000000000077886 */ /* 0x000fe400038e0100 */
[----:B------:R-:W-:Y:S01]  /*3440*/  UFLO.U32 UR7, UR7 ;  /* 0x00000007000772bd */ /* 0x000fe200080e0000 */
[----:B------:R-:W3:Y:S01]  /*3450*/  REDUX UR5, R4 ;  /* 0x00000000040573c4 */ /* 0x000ee20000000000 */
[----:B------:R-:W-:-:S06]  /*3460*/  IMAD.U32 R0, RZ, RZ, UR8 ;  /* 0x00000008ff007e24 */ /* 0x000fcc000f8e00ff */
[----:B------:R1:W-:Y:S01]  /*3470*/  UTCATOMSWS.AND URZ, UR8 ;  /* 0x0000000800ff79e3 */ /* 0x0003e20008000000 */
[----:B------:R-:W4:Y:S01]  /*3480*/  REDUX UR6, R0 ;  /* 0x00000000000673c4 */ /* 0x000f220000000000 */
[----:B--2---:R-:W-:Y:S01]  /*3490*/  ISETP.EQ.U32.AND P0, PT, R2, UR7, PT ;  /* 0x0000000702007c0c */ /* 0x004fe2000bf02070 */
[----:B---3--:R-:W-:Y:S01]  /*34a0*/  IMAD.U32 R2, RZ, RZ, UR5 ;  /* 0x00000005ff027e24 */ /* 0x008fe2000f8e00ff */
[----:B----4-:R-:W-:-:S11]  /*34b0*/  MOV R3, UR6 ;  /* 0x0000000600037c02 */ /* 0x010fd60008000f00 */
[----:B------:R1:W-:Y:S04]  /*34c0*/  @P0 ATOMS.AND RZ, [UR4+0x14], R3 ;  /* 0x00001403ffff098c */ /* 0x0003e8000a800004 */
[----:B------:R1:W-:Y:S01]  /*34d0*/  @P0 ATOMS.AND RZ, [UR4+0x18], R2 ;  /* 0x00001802ffff098c */ /* 0x0003e2000a800004 */
[----:B------:R-:W-:Y:S05]  /*34e0*/  BRA `(.L_x_62) ;  /* 0x0000000000147947 */ /* 0x000fea0003800000 */
.L_x_61:
[----:B------:R-:W-:Y:S02]  /*34f0*/  MOV R2, 0x3510 ;  /* 0x0000351000027802 */ /* 0x000fe40000000f00 */
[----:B-1--45:R-:W-:Y:S05]  /*3500*/  CALL.REL.NOINC `($__internal_0_$__cuda_sm10x_tcgen05_guardrail_trap_col_being_dealloced_not_returned_by_alloc) ;  /* 0x0000008000c47944 */ /* 0x032fea0003c00000 */
[----:B------:R-:W-:Y:S05]  /*3510*/  BRA `(.L_x_62) ;  /* 0x0000000000087947 */ /* 0x000fea0003800000 */
.L_x_60:
[----:B------:R-:W-:Y:S02]  /*3520*/  MOV R2, 0x3540 ;  /* 0x0000354000027802 */ /* 0x000fe40000000f00 */
[----:B-1--45:R-:W-:Y:S05]  /*3530*/  CALL.REL.NOINC `($__internal_2_$__cuda_sm10x_tcgen05_guardrail_trap_unallocated_columns_being_dealloced) ;  /* 0x0000008000d07944 */ /* 0x032fea0003c00000 */
.L_x_62:
[----:B------:R-:W-:Y:S01]  /*3540*/  NOP ;  /* 0x0000000000007918 */ /* 0x000fe20000000000 */
[----:B-1----:R-:W-:Y:S05]  /*3550*/  EXIT ;  /* 0x000000000000794d */ /* 0x002fea0003800000 */
.L_x_46:
[----:B------:R-:W-:-:S09]  /*3560*/  UISETP.NE.OR UP2, UPT, UR8, 0x3, !UP2 ;  /* 0x000000030800788c */ /* 0x000fd2000d745670 */
[----:B------:R-:W-:Y:S05]  /*3570*/  BRA.U UP2, `(.L_x_63) ;  /* 0x0000001102147547 */ /* 0x000fea000b800000 */
[----:B------:R-:W1:Y:S01]  /*3580*/  LDC R0, c[0x0][0xb30] ;  /* 0x0002cc00ff007b82 */ /* 0x000e620000000800 */
[----:B------:R-:W2:Y:S01]  /*3590*/  LDCU.64 UR8, c[0x0][0x888] ;  /* 0x00011100ff0877ac */ /* 0x000ea20008000a00 */
[----:B------:R-:W-:Y:S02]  /*35a0*/  HFMA2 R29, -RZ, RZ, 0, 0 ;  /* 0x00000000ff1d7431 */ /* 0x000fe400000001ff */
[----:B------:R-:W-:Y:S01]  /*35b0*/  IMAD.MOV.U32 R31, RZ, RZ, 0x1 ;  /* 0x00000001ff1f7424 */ /* 0x000fe200078e00ff */
[----:B------:R-:W-:Y:S01]  /*35c0*/  MOV R23, 0x2000 ;  /* 0x0000200000177802 */ /* 0x000fe20000000f00 */
[----:B------:R-:W4:Y:S01]  /*35d0*/  LDCU.64 UR4, c[0x0][0x890] ;  /* 0x00011200ff0477ac */ /* 0x000f220008000a00 */
[----:B------:R-:W-:Y:S01]  /*35e0*/  IMAD.MOV.U32 R30, RZ, RZ, RZ ;  /* 0x000000ffff1e7224 */ /* 0x000fe200078e00ff */
[----:B------:R-:W3:Y:S01]  /*35f0*/  LDC R19, c[0x0][0x370] ;  /* 0x0000dc00ff137b82 */ /* 0x000ee20000000800 */
[----:B------:R-:W-:Y:S01]  /*3600*/  UMOV UR7, 0x400 ;  /* 0x0000040000077882 */ /* 0x000fe20000000000 */
[----:B------:R-:W-:-:S02]  /*3610*/  UPLOP3.LUT UP1, UPT, UPT, UPT, UPT, 0x40, 0x4 ;  /* 0x000000000004789c */ /* 0x000fc40003f2e870 */
[----:B------:R-:W-:-:S04]  /*3620*/  ULEA UR7, UR37, UR7, 0x18 ;  /* 0x0000000725077291 */ /* 0x000fc8000f8ec0ff */
[----:B------:R-:W3:Y:S01]  /*3630*/  LDC R2, c[0x0][0xb0c] ;  /* 0x0002c300ff027b82 */ /* 0x000ee20000000800 */
[----:B------:R-:W-:Y:S02]  /*3640*/  UIADD3 UR13, UPT, UPT, UR7, 0x38, URZ ;  /* 0x00000038070d7890 */ /* 0x000fe4000fffe0ff */
[----:B--2---:R-:W-:Y:S02]  /*3650*/  UISETP.NE.U32.AND UP2, UPT, UR8, URZ, UPT ;  /* 0x000000ff0800728c */ /* 0x004fe4000bf45070 */
[----:B------:R-:W-:Y:S02]  /*3660*/  UIADD3 UR33, UPT, UPT, UR7, 0x20, URZ ;  /* 0x0000002007217890 */ /* 0x000fe4000fffe0ff */
[----:B----4-:R-:W-:Y:S01]  /*3670*/  UISETP.NE.U32.AND UP3, UPT, UR4, URZ, UPT ;  /* 0x000000ff0400728c */ /* 0x010fe2000bf65070 */
[----:B------:R-:W2:Y:S01]  /*3680*/  LDC R18, c[0x0][0xb20] ;  /* 0x0002c800ff127b82 */ /* 0x000ea20000000800 */
[----:B-1----:R-:W-:Y:S01]  /*3690*/  ISETP.NE.AND P1, PT, R0, 0x1, PT ;  /* 0x000000010000780c */ /* 0x002fe20003f25270 */
[----:B------:R-:W-:-:S02]  /*36a0*/  UISETP.NE.AND.EX UP2, UPT, UR9, URZ, UPT, UP2 ;  /* 0x000000ff0900728c */ /* 0x000fc4000bf45320 */
[----:B------:R-:W-:Y:S02]  /*36b0*/  UIADD3 UR25, UPT, UPT, UR7, 0x28, URZ ;  /* 0x0000002807197890 */ /* 0x000fe4000fffe0ff */
[----:B------:R-:W-:Y:S02]  /*36c0*/  UIADD3 UR17, UPT, UPT, UR7, 0x30, URZ ;  /* 0x0000003007117890 */ /* 0x000fe4000fffe0ff */
[----:B------:R-:W1:Y:S01]  /*36d0*/  LDC.64 R32, c[0x0][0x348] ;  /* 0x0000d200ff207b82 */ /* 0x000e620000000a00 */
[----:B------:R-:W-:Y:S02]  /*36e0*/  UPRMT UR13, UR37, 0x654, UR13 ;  /* 0x00000654250d7896 */ /* 0x000fe4000800000d */
[----:B------:R-:W-:-:S05]  /*36f0*/  UISETP.NE.AND.EX UP3, UPT, UR5, URZ, UPT, UP3 ;  /* 0x000000ff0500728c */ /* 0x000fca000bf65330 */
[----:B------:R-:W4:Y:S08]  /*3700*/  LDC.64 R16, c[0x0][0xb10] ;  /* 0x0002c400ff107b82 */ /* 0x000f300000000a00 */
[----:B------:R-:W1:Y:S08]  /*3710*/  LDC.64 R6, c[0x0][0xb18] ;  /* 0x0002c600ff067b82 */ /* 0x000e700000000a00 */
[----:B------:R-:W1:Y:S08]  /*3720*/  LDC.64 R4, c[0x0][0xb28] ;  /* 0x0002ca00ff047b82 */ /* 0x000e700000000a00 */
[----:B--23--:R-:W1:Y:S02]  /*3730*/  LDC R22, c[0x0][0x374] ;  /* 0x0000dd00ff167b82 */ /* 0x00ce640000000800 */
.L_x_74:
[C---:B------:R-:W-:Y:S02]  /*3740*/  LEA R0, R30.reuse, UR7, 0x3 ;  /* 0x000000071e007c11 */ /* 0x040fe4000f8e18ff */
[----:B------:R-:W-:Y:S02]  /*3750*/  SHF.L.U32 R3, R29, 0x1f, RZ ;  /* 0x0000001f1d037819 */ /* 0x000fe400000006ff */
[----:B------:R-:W-:Y:S02]  /*3760*/  LEA R24, R30, UR7, 0x4 ;  /* 0x000000071e187c11 */ /* 0x000fe4000f8e20ff */
[----:B--2---:R-:W2:Y:S02]  /*3770*/  SYNCS.PHASECHK.TRANS64.TRYWAIT P0, [R0+URZ+0x70], R3 ;  /* 0x00007003000075a7 */ /* 0x004ea400080011ff */
[----:B--2---:R-:W-:Y:S05]  /*3780*/  @!P0 BRA `(.L_x_64) ;  /* 0x0000007800d88947 */ /* 0x004fea0003800000 */
.L_x_140:
[----:B------:R-:W-:Y:S01]  /*3790*/  ISETP.GE.AND P0, PT, R72, 0x1, PT ;  /* 0x000000014800780c */ /* 0x000fe20003f06270 */
[----:B------:R-:W3:Y:S01]  /*37a0*/  LDS.128 R24, [R24+0xe0] ;  /* 0x0000e00018187984 */ /* 0x000ee20000000c00 */
[----:B--2---:R-:W-:Y:S01]  /*37b0*/  VIADD R0, R0, 0x80 ;  /* 0x0000008000007836 */ /* 0x004fe20000000000 */
[----:B------:R-:W-:Y:S01]  /*37c0*/  @!PT LDS RZ, [RZ] ;  /* 0x00000000fffff984 */ /* 0x000fe20000000800 */
[----:B------:R-:W-:Y:S01]  /*37d0*/  @!PT LDS RZ, [RZ] ;  /* 0x00000000fffff984 */ /* 0x000fe20000000800 */
[----:B------:R-:W-:Y:S01]  /*37e0*/  @!PT LDS RZ, [RZ] ;  /* 0x00000000fffff984 */ /* 0x000fe20000000800 */
[----:B------:R-:W-:Y:S01]  /*37f0*/  @!PT LDS RZ, [RZ] ;  /* 0x00000000fffff984 */ /* 0x000fe20000000800 */
[----:B------:R2:W-:Y:S06]  /*3800*/  MEMBAR.ALL.CTA ;  /* 0x0000000000007992 */ /* 0x0005ec0000008000 */
[----:B--2---:R-:W2:Y:S01]  /*3810*/  FENCE.VIEW.ASYNC.S ;  /* 0x00000000000073c6 */ /* 0x004ea20000000000 */
[----:B------:R-:W-:Y:S04]  /*3820*/  PRMT R0, RZ, 0x654, R0 ;  /* 0x00000654ff007816 */ /* 0x000fe80000000000 */
[----:B--2---:R2:W-:Y:S01]  /*3830*/  SYNCS.ARRIVE.TRANS64.RED.A1T0 RZ, [R0+URZ], RZ ;  /* 0x000000ff00ff79a7 */ /* 0x0045e200081004ff */
[----:B---3--:R-:W-:Y:S11]  /*3840*/  LOP3.LUT P3, RZ, R26, 0x1, RZ, 0xc0, !PT ;  /* 0x000000011aff7812 */ /* 0x008ff6000786c0ff */
[----:B------:R-:W-:Y:S02]  /*3850*/  @!UPT UIADD3 URZ, UPT, UPT, URZ, URZ, URZ ;  /* 0x000000fffffff290 */ /* 0x000fe4000fffe0ff */
[----:B------:R-:W-:Y:S02]  /*3860*/  @P3 MOV R13, R24 ;  /* 0x00000018000d3202 */ /* 0x000fe40000000f00 */
[----:B------:R-:W-:Y:S01]  /*3870*/  @P3 LOP3.LUT R8, R25, 0xffff, RZ, 0xc0, !PT ;  /* 0x0000ffff19083812 */ /* 0x000fe200078ec0ff */
[----:B--2---:R-:W-:Y:S06]  /*3880*/  @!P0 BRA `(.L_x_65) ;  /* 0x0000000000a48947 */ /* 0x004fec0003800000 */
[----:B-1----:R-:W-:Y:S01]  /*3890*/  IMAD.HI.U32 R35, R22, R7, RZ ;  /* 0x0000000716237227 */ /* 0x002fe200078e00ff */
[----:B------:R-:W-:Y:S02]  /*38a0*/  ISETP.NE.AND P0, PT, R6, 0x1, PT ;  /* 0x000000010600780c */ /* 0x000fe40003f05270 */
[----:B------:R-:W-:Y:S01]  /*38b0*/  ISETP.NE.AND P2, PT, R72, 0x1, PT ;  /* 0x000000014800780c */ /* 0x000fe20003f45270 */
[----:B----4-:R-:W-:Y:S01]  /*38c0*/  IMAD.HI.U32 R34, R19, R16, RZ ;  /* 0x0000001013227227 */ /* 0x010fe200078e00ff */
[----:B------:R-:W-:Y:S02]  /*38d0*/  SHF.R.U32.HI R35, RZ, R18, R35 ;  /* 0x00000012ff237219 */ /* 0x000fe40000011623 */
[----:B------:R-:W-:Y:S01]  /*38e0*/  ISETP.NE.AND P4, PT, R2, 0x1, PT ;  /* 0x000000010200780c */ /* 0x000fe20003f85270 */
[----:B------:R-:W-:Y:S01]  /*38f0*/  IMAD.HI.U32 R36, R13, R16, RZ ;  /* 0x000000100d247227 */ /* 0x000fe200078e00ff */
[----:B------:R-:W-:Y:S02]  /*3900*/  SHF.R.U32.HI R34, RZ, R17, R34 ;  /* 0x00000011ff227219 */ /* 0x000fe40000011622 */
[----:B------:R-:W-:Y:S01]  /*3910*/  SEL R3, R22, R35, !P0 ;  /* 0x0000002316037207 */ /* 0x000fe20004000000 */
[C---:B------:R-:W-:Y:S01]  /*3920*/  IMAD.HI.U32 R35, R8.reuse, R7, RZ ;  /* 0x0000000708237227 */ /* 0x040fe200078e00ff */
[----:B------:R-:W-:Y:S02]  /*3930*/  SEL R11, R19, R34, !P4 ;  /* 0x00000022130b7207 */ /* 0x000fe40006000000 */
[----:B------:R-:W-:Y:S01]  /*3940*/  SHF.R.U32.HI R36, RZ, R17, R36 ;  /* 0x00000011ff247219 */ /* 0x000fe20000011624 */
[----:B------:R-:W-:Y:S01]  /*3950*/  IMAD.HI.U32 R38, R3, R4, RZ ;  /* 0x0000000403267227 */ /* 0x000fe200078e00ff */
[----:B------:R-:W-:Y:S03]  /*3960*/  SHF.R.U32.HI R35, RZ, R18, R35 ;  /* 0x00000012ff237219 */ /* 0x000fe60000011623 */
[----:B------:R-:W-:Y:S01]  /*3970*/  IMAD.HI.U32 R34, R11, R4, RZ ;  /* 0x000000040b227227 */ /* 0x000fe200078e00ff */
[----:B------:R-:W-:Y:S02]  /*3980*/  @P2 SHF.R.U32.HI R3, RZ, R5, R38 ;  /* 0x00000005ff032219 */ /* 0x000fe40000011626 */
[----:B------:R-:W-:Y:S02]  /*3990*/  SEL R9, R8, R35, !P0 ;  /* 0x0000002308097207 */ /* 0x000fe40004000000 */
[----:B------:R-:W-:Y:S01]  /*39a0*/  @P2 SHF.R.U32.HI R11, RZ, R5, R34 ;  /* 0x00000005ff0b2219 */ /* 0x000fe20000011622 */
[C---:B------:R-:W-:Y:S01]  /*39b0*/  IMAD R10, R72.reuse, R3, RZ ;  /* 0x00000003480a7224 */ /* 0x040fe200078e02ff */
[----:B------:R-:W-:Y:S01]  /*39c0*/  SEL R3, R13, R36, !P4 ;  /* 0x000000240d037207 */ /* 0x000fe20006000000 */
[C---:B------:R-:W-:Y:S03]  /*39d0*/  IMAD.HI.U32 R14, R9.reuse, R4, RZ ;  /* 0x00000004090e7227 */ /* 0x040fe600078e00ff */
[----:B------:R-:W-:Y:S01]  /*39e0*/  ISETP.GE.AND P0, PT, R9, R10, PT ;  /* 0x0000000a0900720c */ /* 0x000fe20003f06270 */
[C---:B------:R-:W-:Y:S01]  /*39f0*/  IMAD R12, R72.reuse, R11, RZ ;  /* 0x0000000b480c7224 */ /* 0x040fe200078e02ff */
[-C--:B------:R-:W-:Y:S04]  /*3a00*/  SHF.R.U32.HI R14, RZ, R5.reuse, R14 ;  /* 0x00000005ff0e7219 */ /* 0x080fe8000001160e */
[----:B------:R-:W-:Y:S02]  /*3a10*/  ISETP.GE.OR P0, PT, R3, R12, P0 ;  /* 0x0000000c0300720c */ /* 0x000fe40000706670 */
[----:B------:R-:W-:Y:S05]  /*3a20*/  SEL R15, R9, R14, !P2 ;  /* 0x0000000e090f7207 */ /* 0x000fea0005000000 */
[----:B------:R-:W-:Y:S04]  /*3a30*/  IMAD.MOV R14, RZ, RZ, -R15 ;  /* 0x000000ffff0e7224 */ /* 0x000fe800078e0a0f */
[----:B------:R-:W-:Y:S02]  /*3a40*/  IMAD R14, R72, R14, R9 ;  /* 0x0000000e480e7224 */ /* 0x000fe400078e0209 */
[C---:B------:R-:W-:Y:S05]  /*3a50*/  @!P0 IMAD.HI.U32 R10, R3.reuse, R4, RZ ;  /* 0x00000004030a8227 */ /* 0x040fea00078e00ff */
[----:B------:R-:W-:Y:S04]  /*3a60*/  @!P0 SHF.R.U32.HI R10, RZ, R5, R10 ;  /* 0x00000005ff0a8219 */ /* 0x000fe8000001160a */
[----:B------:R-:W-:Y:S01]  /*3a70*/  @!P0 SEL R0, R3, R10, !P2 ;  /* 0x0000000a03008207 */ /* 0x000fe20005000000 */
[----:B------:R-:W-:Y:S03]  /*3a80*/  IMAD.MOV R10, RZ, RZ, -R3 ;  /* 0x000000ffff0a7224 */ /* 0x000fe600078e0a03 */
[----:B------:R-:W-:Y:S01]  /*3a90*/  @!P0 IADD3 R15, PT, PT, R15, -R0, RZ ;  /* 0x800000000f0f8210 */ /* 0x000fe20007ffe0ff */
[----:B------:R-:W-:Y:S01]  /*3aa0*/  @!P0 IMAD R0, R11, R14, R0 ;  /* 0x0000000e0b008224 */ /* 0x000fe200078e0200 */
[----:B------:R-:W-:Y:S01]  /*3ab0*/  IADD3 R11, PT, PT, -R9, RZ, RZ ;  /* 0x000000ff090b7210 */ /* 0x000fe20007ffe1ff */
[----:B------:R-:W-:Y:S02]  /*3ac0*/  IMAD R13, R2, R10, R13 ;  /* 0x0000000a020d7224 */ /* 0x000fe400078e020d */
[----:B------:R-:W-:Y:S02]  /*3ad0*/  @!P0 IMAD R9, R15, R72, R3 ;  /* 0x000000480f098224 */ /* 0x000fe400078e0203 */
[----:B------:R-:W-:Y:S02]  /*3ae0*/  @!P0 IMAD.MOV.U32 R3, RZ, RZ, R0 ;  /* 0x000000ffff038224 */ /* 0x000fe400078e0000 */
[----:B------:R-:W-:Y:S02]  /*3af0*/  IMAD R8, R6, R11, R8 ;  /* 0x0000000b06087224 */ /* 0x000fe400078e0208 */
[----:B------:R-:W-:Y:S02]  /*3b00*/  IMAD R13, R3, R2, R13 ;  /* 0x00000002030d7224 */ /* 0x000fe400078e020d */
[----:B------:R-:W-:Y:S02]  /*3b10*/  IMAD R8, R9, R6, R8 ;  /* 0x0000000609087224 */ /* 0x000fe400078e0208 */
.L_x_65:
[----:B------:R-:W-:Y:S05]  /*3b20*/  BRA.U UP1, `(.L_x_66) ;  /* 0x0000000101107547 */ /* 0x000fea000b800000 */
[----:B------:R-:W-:Y:S04]  /*3b30*/  MOV R0, UR6 ;  /* 0x0000000600007c02 */ /* 0x000fe80008000f00 */
[----:B------:R-:W-:Y:S04]  /*3b40*/  SHF.L.U32 R3, R0, 0x1f, RZ ;  /* 0x0000001f00037819 */ /* 0x000fe800000006ff */
[----:B------:R-:W2:Y:S02]  /*3b50*/  SYNCS.PHASECHK.TRANS64.TRYWAIT P0, [UR7+0x68], R3 ;  /* 0x00006803ff0075a7 */ /* 0x000ea40008001107 */
[----:B--2---:R-:W-:Y:S05]  /*3b60*/  @!P0 BRA `(.L_x_67) ;  /* 0x0000007400f48947 */ /* 0x004fea0003800000 */
.L_x_66:
[----:B------:R-:W-:Y:S02]  /*3b70*/  R2UR UR35, R21 ;  /* 0x00000000152372ca */ /* 0x000fe400000e0000 */
[----:B------:R-:W-:Y:S02]  /*3b80*/  R2UR UR34, R20 ;  /* 0x00000000142272ca */ /* 0x000fe400000e0000 */
[----:B------:R-:W-:Y:S02]  /*3b90*/  ISETP.NE.U32.AND P2, PT, RZ, UR4, PT ;  /* 0x00000004ff007c0c */ /* 0x000fe4000bf45070 */
[----:B------:R-:W-:Y:S02]  /*3ba0*/  SHF.L.U32 R12, R31, 0x1f, RZ ;  /* 0x0000001f1f0c7819 */ /* 0x000fe400000006ff */
[----:B------:R-:W-:Y:S05]  /*3bb0*/  ISETP.NE.AND.EX P2, PT, RZ, UR5, PT, P2 ;  /* 0x00000005ff007c0c */ /* 0x000fea000bf45320 */
[----:B------:R-:W-:Y:S02]  /*3bc0*/  USHF.L.U32 UR35, UR35, 0x7, URZ ;  /* 0x0000000723237899 */ /* 0x000fe400080006ff */
[----:B------:R-:W-:Y:S01]  /*3bd0*/  USHF.L.U32 UR34, UR34, 0x8, URZ ;  /* 0x0000000822227899 */ /* 0x000fe200080006ff */
[----:B------:R-:W-:Y:S11]  /*3be0*/  BRA.U !UP3, `(.L_x_68) ;  /* 0x000000010b347547 */ /* 0x000ff6000b800000 */
[----:B------:R-:W-:Y:S01]  /*3bf0*/  UPLOP3.LUT UP0, UPT, UPT, UPT, UP2, 0x80, 0x8 ;  /* 0x000000000008789c */ /* 0x000fe20003f0f020 */
[----:B--2---:R-:W-:Y:S02]  /*3c00*/  HFMA2 R0, -RZ, RZ, 0, 5.9604644775390625e-08 ;  /* 0x00000001ff007431 */ /* 0x004fe400000001ff */
[----:B------:R-:W-:Y:S03]  /*3c10*/  IMAD.MOV.U32 R151, RZ, RZ, 0x1 ;  /* 0x00000001ff977424 */ /* 0x000fe600078e00ff */
[----:B------:R-:W-:Y:S05]  /*3c20*/  PLOP3.LUT P0, PT, PT, PT, UP0, 0x80, 0x8 ;  /* 0x000000000008781c */ /* 0x000fea0003f0f008 */
[----:B------:R-:W2:Y:S01]  /*3c30*/  @UP0 LDCU.64 UR10, c[0x0][0x888] ;  /* 0x00011100ff0a07ac */ /* 0x000ea20008000a00 */
[----:B------:R-:W-:Y:S07]  /*3c40*/  @UP0 UIMAD UR8, UR36, UR4, URZ ;  /* 0x00000004240802a4 */ /* 0x000fee000f8e02ff */
[----:B------:R-:W-:Y:S01]  /*3c50*/  @!P0 PRMT R151, R0, 0x7610, R151 ;  /* 0x0000761000978816 */ /* 0x000fe20000000097 */
[----:B--2---:R-:W-:Y:S03]  /*3c60*/  @UP0 UIMAD.WIDE UR10, UR8, 0x4, UR10 ;  /* 0x00000004080a08a5 */ /* 0x004fe6000f8e020a */
[----:B------:R-:W2:Y:S03]  /*3c70*/  @!UP0 LDCU UR8, c[0x0][0x880] ;  /* 0x00011000ff0887ac */ /* 0x000ea60008000800 */
[----:B------:R-:W-:Y:S01]  /*3c80*/  IMAD.U32 R10, RZ, RZ, UR10 ;  /* 0x0000000aff0a7e24 */ /* 0x000fe2000f8e00ff */
[----:B------:R-:W-:Y:S05]  /*3c90*/  MOV R11, UR11 ;  /* 0x0000000b000b7c02 */ /* 0x000fea0008000f00 */
[----:B-----5:R3:W5:Y:S02]  /*3ca0*/  @P0 LDG.E R82, desc[UR46][R10.64] ;  /* 0x0000002e0a520981 */ /* 0x020764000c1e1900 */
[----:B--23--:R-:W-:Y:S07]  /*3cb0*/  @!P0 IMAD.U32 R82, RZ, RZ, UR8 ;  /* 0x00000008ff528e24 */ /* 0x00cfee000f8e00ff */
.L_x_68:
[----:B-----5:R-:W-:Y:S01]  /*3cc0*/  @!P2 ISETP.EQ.AND P0, PT, R82, RZ, PT ;  /* 0x000000ff5200a20c */ /* 0x020fe20003f02270 */
[----:B------:R-:W-:Y:S01]  /*3cd0*/  @!UPT UIADD3 URZ, UPT, UPT, URZ, URZ, URZ ;  /* 0x000000fffffff290 */ /* 0x000fe2000fffe0ff */
[----:B------:R-:W-:Y:S11]  /*3ce0*/  @!P2 BRA `(.L_x_69) ;  /* 0x000000000014a947 */ /* 0x000ff60003800000 */
[----:B------:R-:W-:Y:S02]  /*3cf0*/  LOP3.LUT P2, RZ, R151, 0xff, RZ, 0xc0, !PT ;  /* 0x000000ff97ff7812 */ /* 0x000fe4000784c0ff */
[----:B------:R-:W-:Y:S04]  /*3d00*/  PLOP3.LUT P0, PT, PT, PT, UP0, 0x80, 0x8 ;  /* 0x000000000008781c */ /* 0x000fe80003f0f008 */
[----:B------:R-:W-:Y:S07]  /*3d10*/  PLOP3.LUT P0, PT, P0, PT, PT, 0x8, 0x80 ;  /* 0x000000000080781c */ /* 0x000fee000070e170 */
[----:B------:R-:W-:Y:S11]  /*3d20*/  @P2 ISETP.EQ.AND P0, PT, R82, RZ, PT ;  /* 0x000000ff5200220c */ /* 0x000ff60003f02270 */
[----:B------:R-:W-:Y:S02]  /*3d30*/  @!UPT UIADD3 URZ, UPT, UPT, URZ, URZ, URZ ;  /* 0x000000fffffff290 */ /* 0x000fe4000fffe0ff */
.L_x_69:
[----:B------:R-:W3:Y:S01]  /*3d40*/  SYNCS.PHASECHK.TRANS64.TRYWAIT P2, [UR7+0x40], R12 ;  /* 0x0000400cff0075a7 */ /* 0x000ee20008041107 */
[----:B------:R-:W-:Y:S04]  /*3d50*/  ELECT P4, URZ, PT ;  /* 0x0000000000ff782f */ /* 0x000fe80003880000 */
[----:B------:R-:W-:Y:S11]  /*3d60*/  PLOP3.LUT P4, PT, P0, P4, PT, 0xf2, 0x2f ;  /* 0x00000000002f781c */ /* 0x000ff60000789e72 */
[----:B------:R-:W-:Y:S02]  /*3d70*/  @!UPT UIADD3 URZ, UPT, UPT, URZ, URZ, URZ ;  /* 0x000000fffffff290 */ /* 0x000fe4000fffe0ff */
[----:B-1----:R-:W-:Y:S05]  /*3d80*/  @!P4 IADD3 R9, P0, PT, R32, 0x580, RZ ;  /* 0x000005802009c810 */ /* 0x002fea0007f1e0ff */
[----:B--2---:R-:W-:Y:S01]  /*3d90*/  @!P4 IMAD.X R0, RZ, RZ, R33, P0 ;  /* 0x000000ffff00c224 */ /* 0x004fe200000e0621 */
[----:B---3--:R-:W-:Y:S07]  /*3da0*/  @!P2 BRA `(.L_x_70) ;  /* 0x00000074007ca947 */ /* 0x008fee0003800000 */
.L_x_143:
[----:B------:R-:W-:Y:S01]  /*3db0*/  @!P4 R2UR UR8, R0 ;  /* 0x000000000008c2ca */ /* 0x000fe200000e0000 */
[----:B------:R-:W-:Y:S01]  /*3dc0*/  VOTEU.ALL UP1, P4 ;  /* 0x0000000000ff7886 */ /* 0x000fe20002020000 */
[----:B------:R-:W-:Y:S01]  /*3dd0*/  @!P4 R2UR UR9, R9 ;  /* 0x000000000909c2ca */ /* 0x000fe200000e0000 */
[----:B------:R-:W-:Y:S01]  /*3de0*/  @!P4 IMAD.MOV.U32 R0, RZ, RZ, 0x2000 ;  /* 0x00002000ff00c424 */ /* 0x000fe200078e00ff */
[----:B------:R-:W-:Y:S01]  /*3df0*/  UMOV UR10, 0x0 ;  /* 0x00000000000a7882 */ /* 0x000fe20000000000 */
[----:B------:R-:W-:Y:S01]  /*3e00*/  UMOV UR11, 0x10000000 ;  /* 0x10000000000b7882 */ /* 0x000fe20000000000 */
[----:B------:R-:W-:Y:S01]  /*3e10*/  @!UP1 UIADD3 UR32, UPT, UPT, UR7, 0x200, URZ ;  /* 0x0000020007209890 */ /* 0x000fe2000fffe0ff */
[----:B------:R-:W-:Y:S01]  /*3e20*/  @!P4 IADD3 R9, P0, PT, R32, 0x580, RZ ;  /* 0x000005802009c810 */ /* 0x000fe20007f1e0ff */
[----:B------:R-:W-:Y:S05]  /*3e30*/  VOTEU.ALL UP1, P4 ;  /* 0x0000000000ff7886 */ /* 0x000fea0002020000 */
[----:B------:R-:W-:Y:S01]  /*3e40*/  IMAD.U32 R11, RZ, RZ, UR8 ;  /* 0x00000008ff0b7e24 */ /* 0x000fe2000f8e00ff */
[----:B------:R-:W-:Y:S01]  /*3e50*/  UPRMT UR8, UR37, 0x654, UR33 ;  /* 0x0000065425087896 */ /* 0x000fe20008000021 */
[----:B------:R-:W-:Y:S03]  /*3e60*/  IMAD.U32 R10, RZ, RZ, UR9 ;  /* 0x00000009ff0a7e24 */ /* 0x000fe6000f8e00ff */
[----:B------:R-:W-:Y:S02]  /*3e70*/  @!P4 R2UR UR15, R11 ;  /* 0x000000000b0fc2ca */ /* 0x000fe400000e0000 */
[----:B------:R-:W-:Y:S11]  /*3e80*/  @!P4 R2UR UR14, R10 ;  /* 0x000000000a0ec2ca */ /* 0x000ff600000e0000 */
[----:B------:R-:W-:Y:S02]  /*3e90*/  @!UPT UIADD3 URZ, UPT, UPT, URZ, URZ, URZ ;  /* 0x000000fffffff290 */ /* 0x000fe4000fffe0ff */
[----:B------:R2:W-:Y:S01]  /*3ea0*/  @!UP1 UTMALDG.3D [UR32], [UR14], desc[UR10] ;  /* 0x00000a200e0095b4 */ /* 0x0005e20008011000 */
[----:B------:R3:W-:Y:S01]  /*3eb0*/  @!P4 SYNCS.ARRIVE.TRANS64.RED.A0TR RZ, [UR7+0x20], R0 ;  /* 0x00002000ffffc9a7 */ /* 0x0007e20008300407 */
[----:B------:R-:W-:Y:S01]  /*3ec0*/  SYNCS.ARRIVE.TRANS64.RED.A1T0 RZ, [UR8], RZ ;  /* 0x000000ffffff79a7 */ /* 0x000fe20008100408 */
[----:B---3--:R-:W-:Y:S01]  /*3ed0*/  @!P4 IMAD.X R0, RZ, RZ, R33, P0 ;  /* 0x000000ffff00c224 */ /* 0x008fe200000e0621 */
[----:B------:R-:W3:Y:S02]  /*3ee0*/  SYNCS.PHASECHK.TRANS64.TRYWAIT P2, [UR7+0x48], R12 ;  /* 0x0000480cff0075a7 */ /* 0x000ee40008041107 */
[----:B--23--:R-:W-:Y:S05]  /*3ef0*/  @!P2 BRA `(.L_x_71) ;  /* 0x000000740040a947 */ /* 0x00cfea0003800000 */
.L_x_145:
        /* <DEDUP_REMOVED lines=8> */
[----:B------:R-:W-:Y:S01]  /*3f80*/  @!UP1 UIADD3 UR24, UPT, UPT, UR7, 0x2200, URZ ;  /* 0x0000220007189890 */ /* 0x000fe2000fffe0ff */
[----:B------:R-:W-:Y:S01]  /*3f90*/  VOTEU.ALL UP1, P4 ;  /* 0x0000000000ff7886 */ /* 0x000fe20002020000 */
[----:B------:R-:W-:Y:S01]  /*3fa0*/  UMOV UR27, UR35 ;  /* 0x00000023001b7c82 */ /* 0x000fe20008000000 */
[----:B------:R-:W-:Y:S02]  /*3fb0*/  UMOV UR28, UR36 ;  /* 0x00000024001c7c82 */ /* 0x000fe40008000000 */
[----:B------:R-:W-:Y:S01]  /*3fc0*/  IMAD.U32 R11, RZ, RZ, UR8 ;  /* 0x00000008ff0b7e24 */ /* 0x000fe2000f8e00ff */
[----:B------:R-:W-:Y:S01]  /*3fd0*/  UPRMT UR8, UR37, 0x654, UR25 ;  /* 0x0000065425087896 */ /* 0x000fe20008000019 */
[----:B------:R-:W-:Y:S02]  /*3fe0*/  IMAD.U32 R10, RZ, RZ, UR9 ;  /* 0x00000009ff0a7e24 */ /* 0x000fe4000f8e00ff */
[----:B------:R-:W-:Y:S01]  /*3ff0*/  @!P4 IMAD.X R20, RZ, RZ, R33, P0 ;  /* 0x000000ffff14c224 */ /* 0x000fe200000e0621 */
[----:B------:R-:W-:Y:S02]  /*4000*/  @!P4 R2UR UR15, R11 ;  /* 0x000000000b0fc2ca */ /* 0x000fe400000e0000 */
[----:B------:R-:W-:Y:S11]  /*4010*/  @!P4 R2UR UR14, R10 ;  /* 0x000000000a0ec2ca */ /* 0x000ff600000e0000 */
[----:B------:R-:W-:Y:S02]  /*4020*/  @!UPT UIADD3 URZ, UPT, UPT, URZ, URZ, URZ ;  /* 0x000000fffffff290 */ /* 0x000fe4000fffe0ff */
[----:B------:R2:W-:Y:S01]  /*4030*/  @!UP1 UTMALDG.3D [UR24], [UR14], desc[UR10] ;  /* 0x00000a180e0095b4 */ /* 0x0005e20008011000 */
[----:B------:R2:W-:Y:S01]  /*4040*/  @!P4 SYNCS.ARRIVE.TRANS64.RED.A0TR RZ, [UR7+0x28], R0 ;  /* 0x00002800ffffc9a7 */ /* 0x0005e20008300407 */
[----:B------:R-:W-:Y:S01]  /*4050*/  SYNCS.ARRIVE.TRANS64.RED.A1T0 RZ, [UR8], RZ ;  /* 0x000000ffffff79a7 */ /* 0x000fe20008100408 */
[----:B------:R-:W3:Y:S02]  /*4060*/  SYNCS.PHASECHK.TRANS64.TRYWAIT P2, [UR7+0x50], R12 ;  /* 0x0000500cff0075a7 */ /* 0x000ee40008041107 */
[----:B--23--:R-:W-:Y:S05]  /*4070*/  @!P2 BRA `(.L_x_72) ;  /* 0x0000007000f8a947 */ /* 0x00cfea0003800000 */
.L_x_147:
[----:B------:R-:W2:Y:S01]  /*4080*/  LDC.64 R14, c[0x0][0xb10] ;  /* 0x0002c400ff0e7b82 */ /* 0x000ea20000000a00 */
[----:B------:R-:W-:Y:S01]  /*4090*/  @!P4 R2UR UR8, R20 ;  /* 0x000000001408c2ca */ /* 0x000fe200000e0000 */
[----:B------:R-:W-:Y:S01]  /*40a0*/  VOTEU.ALL UP1, P4 ;  /* 0x0000000000ff7886 */ /* 0x000fe20002020000 */
[----:B------:R-:W-:Y:S01]  /*40b0*/  @!P4 R2UR UR9, R21 ;  /* 0x000000001509c2ca */ /* 0x000fe200000e0000 */
[----:B------:R-:W-:Y:S01]  /*40c0*/  UMOV UR10, 0x0 ;  /* 0x00000000000a7882 */ /* 0x000fe20000000000 */
[----:B------:R-:W-:Y:S03]  /*40d0*/  UMOV UR11, 0x10000000 ;  /* 0x10000000000b7882 */ /* 0x000fe60000000000 */
[----:B------:R-:W3:Y:S01]  /*40e0*/  LDC.64 R10, c[0x0][0xb18] ;  /* 0x0002c600ff0a7b82 */ /* 0x000ee20000000a00 */
[----:B------:R-:W-:Y:S01]  /*40f0*/  @!UP1 UIADD3 UR18, UPT, UPT, UR34, 0x80, URZ ;  /* 0x0000008022129890 */ /* 0x000fe2000fffe0ff */
[----:B------:R-:W-:Y:S01]  /*4100*/  @P3 SHF.R.U32.HI R28, RZ, 0x10, R25 ;  /* 0x00000010ff1c3819 */ /* 0x000fe20000011619 */
[----:B------:R-:W-:Y:S01]  /*4110*/  @!UP1 UIADD3 UR16, UPT, UPT, UR7, 0x4200, URZ ;  /* 0x0000420007109890 */ /* 0x000fe2000fffe0ff */
[----:B------:R-:W-:Y:S01]  /*4120*/  VIADD R30, R30, 0x1 ;  /* 0x000000011e1e7836 */ /* 0x000fe20000000000 */
[----:B------:R-:W-:Y:S03]  /*4130*/  VOTEU.ALL UP1, P4 ;  /* 0x0000000000ff7886 */ /* 0x000fe60002020000 */
[----:B------:R-:W5:Y:S01]  /*4140*/  @!P1 LDC R0, c[0x0][0xb20] ;  /* 0x0002c800ff009b82 */ /* 0x000f620000000800 */
[----:B------:R-:W-:Y:S01]  /*4150*/  UMOV UR19, UR35 ;  /* 0x0000002300137c82 */ /* 0x000fe20008000000 */
[----:B------:R-:W-:Y:S01]  /*4160*/  IMAD.U32 R21, RZ, RZ, UR8 ;  /* 0x00000008ff157e24 */ /* 0x000fe2000f8e00ff */
[----:B------:R-:W-:Y:S05]  /*4170*/  UMOV UR20, UR36 ;  /* 0x0000002400147c82 */ /* 0x000fea0008000000 */
[----:B-1----:R-:W1:Y:S01]  /*4180*/  @!P1 LDC R3, c[0x0][0xb0c] ;  /* 0x0002c300ff039b82 */ /* 0x002e620000000800 */
[----:B------:R-:W-:Y:S01]  /*4190*/  IMAD.U32 R20, RZ, RZ, UR9 ;  /* 0x00000009ff147e24 */ /* 0x000fe2000f8e00ff */
[----:B------:R-:W-:Y:S01]  /*41a0*/  UPRMT UR8, UR37, 0x654, UR17 ;  /* 0x0000065425087896 */ /* 0x000fe20008000011 */
[----:B------:R-:W-:Y:S03]  /*41b0*/  @!P4 R2UR UR15, R21 ;  /* 0x00000000150fc2ca */ /* 0x000fe600000e0000 */
[----:B------:R-:W-:Y:S01]  /*41c0*/  @!P4 R2UR UR14, R20 ;  /* 0x00000000140ec2ca */ /* 0x000fe200000e0000 */
[----:B------:R-:W-:Y:S11]  /*41d0*/  @!P4 IMAD.MOV.U32 R20, RZ, RZ, 0x2000 ;  /* 0x00002000ff14c424 */ /* 0x000ff600078e00ff */
[----:B------:R-:W-:Y:S01]  /*41e0*/  @!UPT UIADD3 URZ, UPT, UPT, URZ, URZ, URZ ;  /* 0x000000fffffff290 */ /* 0x000fe2000fffe0ff */
[----:B------:R1:W-:Y:S01]  /*41f0*/  @!UP1 UTMALDG.3D [UR16], [UR14], desc[UR10] ;  /* 0x00000a100e0095b4 */ /* 0x0003e20008011000 */
[----:B------:R1:W-:Y:S02]  /*4200*/  @!P4 SYNCS.ARRIVE.TRANS64.RED.A0TR RZ, [UR7+0x30], R20 ;  /* 0x00003014ffffc9a7 */ /* 0x0003e40008300407 */
[----:B-1----:R-:W-:Y:S01]  /*4210*/  @!P1 ISETP.NE.AND P2, PT, R3, 0x1, PT ;  /* 0x000000010300980c */ /* 0x002fe20003f45270 */
[C---:B--2---:R-:W-:Y:S01]  /*4220*/  @!P1 IMAD.HI.U32 R14, R13.reuse, R14, RZ ;  /* 0x0000000e0d0e9227 */ /* 0x044fe200078e00ff */
[----:B---3--:R-:W-:Y:S03]  /*4230*/  @!P1 ISETP.NE.AND P0, PT, R10, 0x1, PT ;  /* 0x000000010a00980c */ /* 0x008fe60003f05270 */
[C---:B------:R-:W-:Y:S01]  /*4240*/  @!P1 IMAD.HI.U32 R11, R8.reuse, R11, RZ ;  /* 0x0000000b080b9227 */ /* 0x040fe200078e00ff */
[----:B------:R-:W-:Y:S04]  /*4250*/  @!P1 SHF.R.U32.HI R14, RZ, R15, R14 ;  /* 0x0000000fff0e9219 */ /* 0x000fe8000001160e */
[----:B-----5:R-:W-:Y:S01]  /*4260*/  @!P1 SHF.R.U32.HI R9, RZ, R0, R11 ;  /* 0x00000000ff099219 */ /* 0x020fe2000001160b */
[----:B------:R-:W-:Y:S01]  /*4270*/  SYNCS.ARRIVE.TRANS64.RED.A1T0 RZ, [UR8], RZ ;  /* 0x000000ffffff79a7 */ /* 0x000fe20008100408 */
[----:B------:R-:W-:Y:S02]  /*4280*/  @!P1 SEL R14, R13, R14, !P2 ;  /* 0x0000000e0d0e9207 */ /* 0x000fe40005000000 */
[----:B------:R-:W-:Y:S01]  /*4290*/  @!P1 SEL R9, R8, R9, !P0 ;  /* 0x0000000908099207 */ /* 0x000fe20004000000 */
[----:B------:R-:W1:Y:S04]  /*42a0*/  SYNCS.PHASECHK.TRANS64.TRYWAIT P5, [UR7+0x58], R12 ;  /* 0x0000580cff0075a7 */ /* 0x000e6800080a1107 */
[----:B------:R-:W-:Y:S02]  /*42b0*/  @!P1 IMAD.IADD R0, R9, 0x1, -R14 ;  /* 0x0000000109009824 */ /* 0x000fe400078e0a0e */
[----:B------:R-:W-:Y:S02]  /*42c0*/  @!P1 IMAD.IADD R9, R14, 0x1, -R9 ;  /* 0x000000010e099824 */ /* 0x000fe400078e0a09 */
[----:B------:R-:W-:Y:S02]  /*42d0*/  @!P1 IMAD R13, R0, R3, R13 ;  /* 0x00000003000d9224 */ /* 0x000fe400078e020d */
[----:B------:R-:W-:Y:S01]  /*42e0*/  @!P1 IMAD R8, R9, R10, R8 ;  /* 0x0000000a09089224 */ /* 0x000fe200078e0208 */
[----:B-1----:R-:W-:Y:S06]  /*42f0*/  @!P5 BRA `(.L_x_73) ;  /* 0x000000700070d947 */ /* 0x002fec0003800000 */
.L_x_149:
[----:B-1----:R-:W-:Y:S01]  /*4300*/  @!P4 IADD3 R3, P0, PT, R32, 0x580, RZ ;  /* 0x000005802003c810 */ /* 0x002fe20007f1e0ff */
[----:B------:R-:W-:Y:S01]  /*4310*/  VOTEU.ALL UP1, P4 ;  /* 0x0000000000ff7886 */ /* 0x000fe20002020000 */
[----:B------:R-:W-:Y:S01]  /*4320*/  UMOV UR18, 0x0 ;  /* 0x0000000000127882 */ /* 0x000fe20000000000 */
[----:B------:R-:W-:Y:S01]  /*4330*/  UMOV UR19, 0x10000000 ;  /* 0x1000000000137882 */ /* 0x000fe20000000000 */
[----:B------:R-:W-:Y:S01]  /*4340*/  @!P4 R2UR UR9, R3 ;  /* 0x000000000309c2ca */ /* 0x000fe200000e0000 */
[----:B------:R-:W-:Y:S01]  /*4350*/  @!P4 IMAD.X R0, RZ, RZ, R33, P0 ;  /* 0x000000ffff00c224 */ /* 0x000fe200000e0621 */
[----:B------:R-:W-:Y:S01]  /*4360*/  @!UP1 UIADD3 UR10, UPT, UPT, UR34, 0xc0, URZ ;  /* 0x000000c0220a9890 */ /* 0x000fe2000fffe0ff */
[----:B------:R-:W-:Y:S01]  /*4370*/  ISETP.NE.AND P0, PT, R30, 0x2, PT ;  /* 0x000000021e00780c */ /* 0x000fe20003f05270 */
[----:B------:R-:W-:Y:S01]  /*4380*/  UMOV UR11, UR35 ;  /* 0x00000023000b7c82 */ /* 0x000fe20008000000 */
[----:B------:R-:W-:Y:S01]  /*4390*/  UMOV UR12, UR36 ;  /* 0x00000024000c7c82 */ /* 0x000fe20008000000 */
[----:B------:R-:W-:Y:S01]  /*43a0*/  @!P4 R2UR UR8, R0 ;  /* 0x000000000008c2ca */ /* 0x000fe200000e0000 */
[----:B------:R-:W-:Y:S01]  /*43b0*/  IMAD.IADD R20, R8, 0x1, R150 ;  /* 0x0000000108147824 */ /* 0x000fe200078e0296 */
[----:B------:R-:W-:Y:S01]  /*43c0*/  @P3 R2UR UR36, R28 ;  /* 0x000000001c2432ca */ /* 0x000fe200000e0000 */
[----:B------:R-:W-:Y:S01]  /*43d0*/  IMAD.IADD R21, R13, 0x1, R152 ;  /* 0x000000010d157824 */ /* 0x000fe200078e0298 */
[----:B------:R-:W-:Y:S02]  /*43e0*/  SEL R0, RZ, 0x1, P0 ;  /* 0x00000001ff007807 */ /* 0x000fe40000000000 */
[----:B------:R-:W-:Y:S01]  /*43f0*/  LOP3.LUT R31, R31, 0x1, RZ, 0x3c, !PT ;  /* 0x000000011f1f7812 */ /* 0x000fe200078e3cff */
[----:B------:R-:W-:Y:S01]  /*4400*/  IMAD.U32 R10, RZ, RZ, UR9 ;  /* 0x00000009ff0a7e24 */ /* 0x000fe2000f8e00ff */
[----:B------:R-:W-:Y:S01]  /*4410*/  @!UP1 UIADD3 UR9, UPT, UPT, UR7, 0x38, URZ ;  /* 0x0000003807099890 */ /* 0x000fe2000fffe0ff */
[----:B------:R-:W-:Y:S02]  /*4420*/  LOP3.LUT R29, R29, R0, RZ, 0x3c, !PT ;  /* 0x000000001d1d7212 */ /* 0x000fe400078e3cff */
[----:B------:R-:W-:Y:S02]  /*4430*/  SEL R30, R30, RZ, P0 ;  /* 0x000000ff1e1e7207 */ /* 0x000fe40000000000 */
[----:B------:R-:W-:Y:S01]  /*4440*/  IMAD.U32 R11, RZ, RZ, UR8 ;  /* 0x00000008ff0b7e24 */ /* 0x000fe2000f8e00ff */
[----:B------:R-:W-:Y:S01]  /*4450*/  @!P4 R2UR UR14, R10 ;  /* 0x000000000a0ec2ca */ /* 0x000fe200000e0000 */
[----:B------:R-:W-:Y:S01]  /*4460*/  @!UP1 UIADD3 UR8, UPT, UPT, UR7, 0x6200, URZ ;  /* 0x0000620007089890 */ /* 0x000fe2000fffe0ff */
[----:B------:R-:W-:Y:S02]  /*4470*/  VOTEU.ALL UP1, P4 ;  /* 0x0000000000ff7886 */ /* 0x000fe40002020000 */
[----:B------:R-:W-:Y:S11]  /*4480*/  @!P4 R2UR UR15, R11 ;  /* 0x000000000b0fc2ca */ /* 0x000ff600000e0000 */
[----:B------:R-:W-:Y:S02]  /*4490*/  @!UPT UIADD3 URZ, UPT, UPT, URZ, URZ, URZ ;  /* 0x000000fffffff290 */ /* 0x000fe4000fffe0ff */
[----:B------:R2:W-:Y:S01]  /*44a0*/  @!UP1 UTMALDG.3D [UR8], [UR14], desc[UR18] ;  /* 0x000012080e0095b4 */ /* 0x0005e20008011000 */
[----:B------:R2:W-:Y:S01]  /*44b0*/  @!P4 SYNCS.ARRIVE.TRANS64.RED.A0TR RZ, [UR7+0x38], R23 ;  /* 0x00003817ffffc9a7 */ /* 0x0005e20008300407 */
[----:B------:R-:W-:Y:S01]  /*44c0*/  UPLOP3.LUT UP1, UPT, UPT, UPT, UPT, 0x80, 0x8 ;  /* 0x000000000008789c */ /* 0x000fe20003f2f070 */
[----:B------:R-:W-:Y:S01]  /*44d0*/  SYNCS.ARRIVE.TRANS64.RED.A1T0 RZ, [UR13], RZ ;  /* 0x000000ffffff79a7 */ /* 0x000fe2000810040d */
[----:B------:R-:W-:Y:S09]  /*44e0*/  @P3 BRA `(.L_x_74) ;  /* 0xfffffff000943947 */ /* 0x000ff2000383ffff */
[----:B------:R-:W-:-:S04]  /*44f0*/  SHF.L.U32 R3, R31, 0x1f, RZ ;  /* 0x0000001f1f037819 */ /* 0x000fc800000006ff */
[----:B------:R-:W1:Y:S02]  /*4500*/  SYNCS.PHASECHK.TRANS64.TRYWAIT P0, [UR7+0x40], R3 ;  /* 0x00004003ff0075a7 */ /* 0x000e640008001107 */
[----:B-1----:R-:W-:Y:S05]  /*4510*/  @!P0 BRA `(.L_x_75) ;  /* 0x0000007000008947 */ /* 0x002fea0003800000 */
.L_x_151:
[----:B------:R-:W3:Y:S02]  /*4520*/  SYNCS.PHASECHK.TRANS64.TRYWAIT P0, [UR7+0x48], R3 ;  /* 0x00004803ff0075a7 */ /* 0x000ee40008001107 */
[----:B---3--:R-:W-:Y:S05]  /*4530*/  @!P0 BRA `(.L_x_76) ;  /* 0x0000007000108947 */ /* 0x008fea0003800000 */
.L_x_153:
[----:B------:R-:W3:Y:S02]  /*4540*/  SYNCS.PHASECHK.TRANS64.TRYWAIT P0, [UR7+0x50], R3 ;  /* 0x00005003ff0075a7 */ /* 0x000ee40008001107 */
[----:B---3--:R-:W-:Y:S05]  /*4550*/  @!P0 BRA `(.L_x_77) ;  /* 0x0000007000208947 */ /* 0x008fea0003800000 */
.L_x_155:
[----:B-1----:R-:W-:-:S07]  /*4560*/  MOV R0, UR7 ;  /* 0x0000000700007c02 */ /* 0x002fce0008000f00 */
.L_x_78:
[----:B-1----:R-:W-:-:S04]  /*4570*/  SHF.L.U32 R3, R31, 0x1f, RZ ;  /* 0x0000001f1f037819 */ /* 0x002fc800000006ff */
[----:B------:R1:W3:Y:S03]  /*4580*/  SYNCS.PHASECHK.TRANS64.TRYWAIT P0, [R0+URZ+0x58], R3 ;  /* 0x00005803000075a7 */ /* 0x0002e600080011ff */
[----:B---3--:R-:W-:Y:S05]  /*4590*/  @!P0 NANOSLEEP.SYNCS 0x989680 ;  /* 0x009896800000895d */ /* 0x008fea0003900000 */
[----:B------:R-:W3:Y:S02]  /*45a0*/  @!P0 SYNCS.PHASECHK.TRANS64 P0, [R0+URZ+0x58], R3 ;  /* 0x00005803000085a7 */ /* 0x000ee400080010ff */
[----:B--23--:R-:W-:Y:S05]  /*45b0*/  @P0 EXIT ;  /* 0x000000000000094d */ /* 0x00cfea0003800000 */
[----:B------:R-:W-:Y:S05]  /*45c0*/  BRA `(.L_x_78) ;  /* 0xfffffffc00e87947 */ /* 0x000fea000383ffff */
.L_x_63:
[----:B------:R-:W-:-:S06]  /*45d0*/  UISETP.GE.AND UP1, UPT, UR8, 0x4, UPT ;  /* 0x000000040800788c */ /* 0x000fcc000bf26270 */
[----:B------:R-:W-:-:S13]  /*45e0*/  PLOP3.LUT P0, PT, PT, PT, UP1, 0x80, 0x8 ;  /* 0x000000000008781c */ /* 0x000fda0003f0f018 */
[----:B------:R-:W-:Y:S05]  /*45f0*/  @!P0 EXIT ;  /* 0x000000000000894d */ /* 0x000fea0003800000 */
[----:B------:R-:W-:Y:S01]  /*4600*/  BAR.SYNC.DEFER_BLOCKING 0x6, 0xa0 ;  /* 0x0182800000007b1d */ /* 0x000fe20000010000 */
[C---:B------:R-:W-:Y:S01]  /*4610*/  IMAD.U32 R79, R167.reuse, 0x10000, RZ ;  /* 0x00010000a74f7824 */ /* 0x040fe200078e00ff */
[C---:B------:R-:W-:Y:S01]  /*4620*/  R2P PR, R167.reuse, 0x6 ;  /* 0x00000006a7007804 */ /* 0x040fe20000000000 */
[----:B------:R-:W-:Y:S01]  /*4630*/  IMAD.SHL.U32 R2, R167, 0x40, RZ ;  /* 0x00000040a7027824 */ /* 0x000fe200078e00ff */
[----:B------:R-:W-:Y:S01]  /*4640*/  CS2R R160, SRZ ;  /* 0x0000000000a07805 */ /* 0x000fe2000001ff00 */
[----:B------:R-:W-:Y:S01]  /*4650*/  IMAD.MOV.U32 R164, RZ, RZ, 0x20 ;  /* 0x00000020ffa47424 */ /* 0x000fe200078e00ff */
[----:B------:R-:W-:Y:S02]  /*4660*/  UMOV UR49, 0x400 ;  /* 0x0000040000317882 */ /* 0x000fe40000000000 */
[----:B------:R-:W1:Y:S01]  /*4670*/  LDC R157, c[0x0][0x370] ;  /* 0x0000dc00ff9d7b82 */ /* 0x000e620000000800 */
[----:B------:R-:W-:Y:S01]  /*4680*/  ULEA UR49, UR37, UR49, 0x18 ;  /* 0x0000003125317291 */ /* 0x000fe2000f8ec0ff */
[----:B------:R-:W-:Y:S01]  /*4690*/  LOP3.LUT R79, R79, 0x600000, RZ, 0xc0, !PT ;  /* 0x006000004f4f7812 */ /* 0x000fe200078ec0ff */
[----:B------:R-:W-:Y:S01]  /*46a0*/  IMAD.SHL.U32 R153, R167, 0x8, RZ ;  /* 0x00000008a7997824 */ /* 0x000fe200078e00ff */
[----:B------:R-:W-:Y:S01]  /*46b0*/  LOP3.LUT R4, R2, 0x180, RZ, 0xc0, !PT ;  /* 0x0000018002047812 */ /* 0x000fe200078ec0ff */
[----:B------:R-:W-:Y:S01]  /*46c0*/  IMAD.MOV.U32 R165, RZ, RZ, 0x10 ;  /* 0x00000010ffa57424 */ /* 0x000fe200078e00ff */
[----:B------:R-:W-:Y:S01]  /*46d0*/  SEL R164, R164, 0xffffffe0, !P2 ;  /* 0xffffffe0a4a47807 */ /* 0x000fe20005000000 */
[----:B------:R-:W-:Y:S01]  /*46e0*/  UIADD3 UR4, UPT, UPT, UR49, 0x8200, URZ ;  /* 0x0000820031047890 */ /* 0x000fe2000fffe0ff */
[----:B------:R-:W2:Y:S01]  /*46f0*/  LDC R74, c[0x0][0xb0c] ;  /* 0x0002c300ff4a7b82 */ /* 0x000ea20000000800 */
[----:B------:R-:W-:Y:S01]  /*4700*/  LOP3.LUT R153, R4, 0x30, R153, 0xf8, !PT ;  /* 0x0000003004997812 */ /* 0x000fe200078ef899 */
[----:B------:R-:W-:Y:S01]  /*4710*/  IMAD.MOV.U32 R76, RZ, RZ, RZ ;  /* 0x000000ffff4c7224 */ /* 0x000fe200078e00ff */
[----:B------:R-:W-:Y:S01]  /*4720*/  SEL R165, R165, 0xfffffff0, !P1 ;  /* 0xfffffff0a5a57807 */ /* 0x000fe20004800000 */
[----:B------:R-:W-:Y:S01]  /*4730*/  IMAD.MOV.U32 R162, RZ, RZ, RZ ;  /* 0x000000ffffa27224 */ /* 0x000fe200078e00ff */
[----:B------:R-:W-:Y:S01]  /*4740*/  LOP3.LUT R153, R153, 0x1e40, R2, 0xf8, !PT ;  /* 0x00001e4099997812 */ /* 0x000fe200078ef802 */
[----:B------:R-:W-:Y:S01]  /*4750*/  IMAD.MOV.U32 R169, RZ, RZ, RZ ;  /* 0x000000ffffa97224 */ /* 0x000fe200078e00ff */
[----:B------:R-:W-:Y:S01]  /*4760*/  LOP3.LUT R167, R167, 0x60, RZ, 0xc0, !PT ;  /* 0x00000060a7a77812 */ /* 0x000fe200078ec0ff */
[----:B------:R-:W4:Y:S01]  /*4770*/  LDC R155, c[0x0][0xb20] ;  /* 0x0002c800ff9b7b82 */ /* 0x000f220000000800 */
[----:B------:R-:W3:Y:S01]  /*4780*/  LDS R0, [UR49+0x100] ;  /* 0x00010031ff007984 */ /* 0x000ee20008000800 */
[----:B------:R-:W-:Y:S01]  /*4790*/  IMAD.MOV.U32 R159, RZ, RZ, RZ ;  /* 0x000000ffff9f7224 */ /* 0x000fe200078e00ff */
[----:B------:R-:W1:Y:S01]  /*47a0*/  LDCU.64 UR52, c[0x0][0x348] ;  /* 0x00006900ff3477ac */ /* 0x000e620008000a00 */
[----:B------:R-:W-:Y:S01]  /*47b0*/  IMAD.U32 R166, RZ, RZ, UR4 ;  /* 0x00000004ffa67e24 */ /* 0x000fe2000f8e00ff */
[----:B------:R-:W1:Y:S03]  /*47c0*/  LDCU.64 UR38, c[0x0][0x888] ;  /* 0x00011100ff2677ac */ /* 0x000e660008000a00 */
[----:B------:R-:W1:Y:S01]  /*47d0*/  LDC R73, c[0x0][0xb30] ;  /* 0x0002cc00ff497b82 */ /* 0x000e620000000800 */
[----:B------:R-:W1:Y:S01]  /*47e0*/  LDCU.64 UR44, c[0x0][0x890] ;  /* 0x00011200ff2c77ac */ /* 0x000e620008000a00 */
[----:B------:R-:W-:-:S06]  /*47f0*/  UIADD3 UR48, UPT, UPT, UR49, 0x200, URZ ;  /* 0x0000020031307890 */ /* 0x000fcc000fffe0ff */
[----:B------:R-:W1:Y:S08]  /*4800*/  LDC.64 R148, c[0x0][0xb10] ;  /* 0x0002c400ff947b82 */ /* 0x000e700000000a00 */
[----:B------:R-:W1:Y:S08]  /*4810*/  LDC.64 R70, c[0x0][0xb18] ;  /* 0x0002c600ff467b82 */ /* 0x000e700000000a00 */
[----:B------:R-:W1:Y:S08]  /*4820*/  LDC.64 R68, c[0x0][0xb28] ;  /* 0x0002ca00ff447b82 */ /* 0x000e700000000a00 */
[----:B------:R-:W1:Y:S01]  /*4830*/  LDC.64 R146, c[0x0][0x8b0] ;  /* 0x00022c00ff927b82 */ /* 0x000e620000000a00 */
[----:B---3--:R-:W-:Y:S01]  /*4840*/  IMAD.IADD R79, R0, 0x1, R79 ;  /* 0x00000001004f7824 */ /* 0x008fe200078e024f */
[----:B------:R-:W-:-:S04]  /*4850*/  SHF.R.S32.HI R0, RZ, 0x4, R164 ;  /* 0x00000004ff007819 */ /* 0x000fc800000114a4 */
[----:B------:R-:W-:Y:S02]  /*4860*/  LEA.HI.SX32 R163, R165, R0, 0x1c ;  /* 0x00000000a5a37211 */ /* 0x000fe400078fe2ff */
[----:B------:R-:W3:Y:S08]  /*4870*/  LDC.64 R144, c[0x0][0x8a8] ;  /* 0x00022a00ff907b82 */ /* 0x000ef00000000a00 */
[----:B--2-4-:R-:W1:Y:S02]  /*4880*/  LDC R156, c[0x0][0x374] ;  /* 0x0000dd00ff9c7b82 */ /* 0x014e640000000800 */
.L_x_120:
[----:B------:R-:W-:Y:S02]  /*4890*/  LEA R0, R169, UR49, 0x3 ;  /* 0x00000031a9007c11 */ /* 0x000fe4000f8e18ff */
[----:B------:R-:W-:Y:S02]  /*48a0*/  SHF.L.U32 R3, R161, 0x1f, RZ ;  /* 0x0000001fa1037819 */ /* 0x000fe400000006ff */
[----:B-1----:R-:W-:Y:S02]  /*48b0*/  LEA R16, R169, UR49, 0x4 ;  /* 0x00000031a9107c11 */ /* 0x002fe4000f8e20ff */
[----:B------:R-:W2:Y:S02]  /*48c0*/  SYNCS.PHASECHK.TRANS64.TRYWAIT P0, [R0+URZ+0x70], R3 ;  /* 0x00007003000075a7 */ /* 0x000ea400080011ff */
[----:B--2---:R-:W-:Y:S05]  /*48d0*/  @!P0 BRA `(.L_x_79) ;  /* 0x0000006c00588947 */ /* 0x004fea0003800000 */
.L_x_156:
[----:B------:R-:W4:Y:S01]  /*48e0*/  LDC.64 R12, c[0x0][0xb10] ;  /* 0x0002c400ff0c7b82 */ /* 0x000f220000000a00 */
[----:B------:R-:W3:Y:S01]  /*48f0*/  LDS.128 R16, [R16+0xe0] ;  /* 0x0000e00010107984 */ /* 0x000ee20000000c00 */
[----:B-1----:R-:W-:Y:S01]  /*4900*/  ISETP.NE.AND P1, PT, R73, 0x1, PT ;  /* 0x000000014900780c */ /* 0x002fe20003f25270 */
[----:B--2---:R-:W-:Y:S01]  /*4910*/  VIADD R0, R0, 0x80 ;  /* 0x0000008000007836 */ /* 0x004fe20000000000 */
[----:B------:R-:W-:Y:S04]  /*4920*/  ISETP.GE.AND P0, PT, R72, 0x1, PT ;  /* 0x000000014800780c */ /* 0x000fe80003f06270 */
[----:B------:R-:W1:Y:S01]  /*4930*/  LDC.64 R10, c[0x0][0xb18] ;  /* 0x0002c600ff0a7b82 */ /* 0x000e620000000a00 */
[----:B------:R-:W-:Y:S01]  /*4940*/  PRMT R0, RZ, 0x654, R0 ;  /* 0x00000654ff007816 */ /* 0x000fe20000000000 */
[----:B------:R-:W-:Y:S01]  /*4950*/  @!PT LDS RZ, [RZ] ;  /* 0x00000000fffff984 */ /* 0x000fe20000000800 */
[----:B------:R-:W-:Y:S01]  /*4960*/  @!PT LDS RZ, [RZ] ;  /* 0x00000000fffff984 */ /* 0x000fe20000000800 */
[----:B------:R-:W-:Y:S01]  /*4970*/  @!PT LDS RZ, [RZ] ;  /* 0x00000000fffff984 */ /* 0x000fe20000000800 */
[----:B------:R-:W-:Y:S01]  /*4980*/  @!PT LDS RZ, [RZ] ;  /* 0x00000000fffff984 */ /* 0x000fe20000000800 */
[----:B------:R2:W-:Y:S06]  /*4990*/  MEMBAR.ALL.CTA ;  /* 0x0000000000007992 */ /* 0x0005ec0000008000 */
[----:B--2---:R-:W2:Y:S01]  /*49a0*/  FENCE.VIEW.ASYNC.S ;  /* 0x00000000000073c6 */ /* 0x004ea20000000000 */
[----:B------:R-:W1:Y:S08]  /*49b0*/  @!P1 LDC R14, c[0x0][0xb20] ;  /* 0x0002c800ff0e9b82 */ /* 0x000e700000000800 */
[----:B------:R-:W1:Y:S01]  /*49c0*/  @!P1 LDC R9, c[0x0][0xb0c] ;  /* 0x0002c300ff099b82 */ /* 0x000e620000000800 */
[----:B--2---:R2:W-:Y:S01]  /*49d0*/  SYNCS.ARRIVE.TRANS64.RED.A1T0 RZ, [R0+URZ], RZ ;  /* 0x000000ff00ff79a7 */ /* 0x0045e200081004ff */
[----:B---3--:R-:W-:Y:S04]  /*49e0*/  LOP3.LUT P4, RZ, R18, 0x1, RZ, 0xc0, !PT ;  /* 0x0000000112ff7812 */ /* 0x008fe8000788c0ff */
[----:B------:R-:W-:Y:S09]  /*49f0*/  P2R R168, PR, RZ, 0x10 ;  /* 0x00000010ffa87803 */ /* 0x000ff20000000000 */
[----:B------:R-:W-:Y:S02]  /*4a00*/  @P4 MOV R77, R16 ;  /* 0x00000010004d4202 */ /* 0x000fe40000000f00 */
[----:B------:R-:W-:Y:S01]  /*4a10*/  @P4 LOP3.LUT R75, R17, 0xffff, RZ, 0xc0, !PT ;  /* 0x0000ffff114b4812 */ /* 0x000fe200078ec0ff */
[----:B--2-4-:R-:W-:Y:S06]  /*4a20*/  @!P0 BRA `(.L_x_80) ;  /* 0x0000000000a48947 */ /* 0x014fec0003800000 */
[----:B------:R-:W-:Y:S01]  /*4a30*/  IMAD.HI.U32 R24, R156, R71, RZ ;  /* 0x000000479c187227 */ /* 0x000fe200078e00ff */
[----:B------:R-:W-:Y:S02]  /*4a40*/  ISETP.NE.AND P0, PT, R70, 0x1, PT ;  /* 0x000000014600780c */ /* 0x000fe40003f05270 */
[----:B------:R-:W-:Y:S01]  /*4a50*/  ISETP.NE.AND P2, PT, R72, 0x1, PT ;  /* 0x000000014800780c */ /* 0x000fe20003f45270 */
[-C--:B------:R-:W-:Y:S01]  /*4a60*/  IMAD.HI.U32 R22, R157, R148.reuse, RZ ;  /* 0x000000949d167227 */ /* 0x080fe200078e00ff */
[----:B------:R-:W-:Y:S02]  /*4a70*/  SHF.R.U32.HI R23, RZ, R155, R24 ;  /* 0x0000009bff177219 */ /* 0x000fe40000011618 */
[----:B------:R-:W-:Y:S01]  /*4a80*/  ISETP.NE.AND P3, PT, R74, 0x1, PT ;  /* 0x000000014a00780c */ /* 0x000fe20003f65270 */
[----:B------:R-:W-:Y:S01]  /*4a90*/  IMAD.HI.U32 R28, R75, R71, RZ ;  /* 0x000000474b1c7227 */ /* 0x000fe200078e00ff */
[----:B------:R-:W-:Y:S02]  /*4aa0*/  SHF.R.U32.HI R22, RZ, R149, R22 ;  /* 0x00000095ff167219 */ /* 0x000fe40000011616 */
[----:B------:R-:W-:Y:S01]  /*4ab0*/  SEL R3, R156, R23, !P0 ;  /* 0x000000179c037207 */ /* 0x000fe20004000000 */
[----:B------:R-:W-:Y:S01]  /*4ac0*/  IMAD.HI.U32 R26, R77, R148, RZ ;  /* 0x000000944d1a7227 */ /* 0x000fe200078e00ff */
[----:B------:R-:W-:Y:S03]  /*4ad0*/  SEL R7, R157, R22, !P3 ;  /* 0x000000169d077207 */ /* 0x000fe60005800000 */
[-C--:B------:R-:W-:Y:S01]  /*4ae0*/  IMAD.HI.U32 R22, R3, R68.reuse, RZ ;  /* 0x0000004403167227 */ /* 0x080fe200078e00ff */
[----:B------:R-:W-:Y:S03]  /*4af0*/  SHF.R.U32.HI R26, RZ, R149, R26 ;  /* 0x00000095ff1a7219 */ /* 0x000fe6000001161a */
[----:B------:R-:W-:Y:S01]  /*4b00*/  IMAD.HI.U32 R24, R7, R68, RZ ;  /* 0x0000004407187227 */ /* 0x000fe200078e00ff */
[----:B------:R-:W-:Y:S02]  /*4b10*/  @P2 SHF.R.U32.HI R3, RZ, R69, R22 ;  /* 0x00000045ff032219 */ /* 0x000fe40000011616 */
[----:B------:R-:W-:Y:S02]  /*4b20*/  SHF.R.U32.HI R22, RZ, R155, R28 ;  /* 0x0000009bff167219 */ /* 0x000fe4000001161c */
[----:B------:R-:W-:Y:S01]  /*4b30*/  @P2 SHF.R.U32.HI R7, RZ, R69, R24 ;  /* 0x00000045ff072219 */ /* 0x000fe20000011618 */
[C---:B------:R-:W-:Y:S01]  /*4b40*/  IMAD R2, R72.reuse, R3, RZ ;  /* 0x0000000348027224 */ /* 0x040fe200078e02ff */
[----:B------:R-:W-:Y:S02]  /*4b50*/  SEL R5, R75, R22, !P0 ;  /* 0x000000164b057207 */ /* 0x000fe40004000000 */
[----:B------:R-:W-:Y:S01]  /*4b60*/  SEL R3, R77, R26, !P3 ;  /* 0x0000001a4d037207 */ /* 0x000fe20005800000 */
[----:B------:R-:W-:Y:S01]  /*4b70*/  IMAD R4, R72, R7, RZ ;  /* 0x0000000748047224 */ /* 0x000fe200078e02ff */
[C---:B------:R-:W-:Y:S01]  /*4b80*/  ISETP.GE.AND P0, PT, R5.reuse, R2, PT ;  /* 0x000000020500720c */ /* 0x040fe20003f06270 */
[----:B------:R-:W-:Y:S03]  /*4b90*/  IMAD.HI.U32 R6, R5, R68, RZ ;  /* 0x0000004405067227 */ /* 0x000fe600078e00ff */
[----:B------:R-:W-:Y:S01]  /*4ba0*/  ISETP.GE.OR P0, PT, R3, R4, P0 ;  /* 0x000000040300720c */ /* 0x000fe20000706670 */
[----:B------:R-:W-:Y:S01]  /*4bb0*/  IMAD.MOV R4, RZ, RZ, -R3 ;  /* 0x000000ffff047224 */ /* 0x000fe200078e0a03 */
[-C--:B------:R-:W-:Y:S03]  /*4bc0*/  SHF.R.U32.HI R6, RZ, R69.reuse, R6 ;  /* 0x00000045ff067219 */ /* 0x080fe60000011606 */
[----:B------:R-:W-:Y:S01]  /*4bd0*/  IMAD R77, R74, R4, R77 ;  /* 0x000000044a4d7224 */ /* 0x000fe200078e024d */
[----:B------:R-:W-:Y:S05]  /*4be0*/  SEL R15, R5, R6, !P2 ;  /* 0x00000006050f7207 */ /* 0x000fea0005000000 */
[----:B------:R-:W-:Y:S02]  /*4bf0*/  IMAD.MOV R6, RZ, RZ, -R15 ;  /* 0x000000ffff067224 */ /* 0x000fe400078e0a0f */
[C---:B------:R-:W-:Y:S04]  /*4c00*/  @!P0 IMAD.HI.U32 R2, R3.reuse, R68, RZ ;  /* 0x0000004403028227 */ /* 0x040fe800078e00ff */
[----:B------:R-:W-:Y:S01]  /*4c10*/  IMAD R6, R72, R6, R5 ;  /* 0x0000000648067224 */ /* 0x000fe200078e0205 */
[----:B------:R-:W-:Y:S04]  /*4c20*/  @!P0 SHF.R.U32.HI R2, RZ, R69, R2 ;  /* 0x00000045ff028219 */ /* 0x000fe80000011602 */
[----:B------:R-:W-:Y:S02]  /*4c30*/  @!P0 SEL R0, R3, R2, !P2 ;  /* 0x0000000203008207 */ /* 0x000fe40005000000 */
[----:B------:R-:W-:Y:S02]  /*4c40*/  IADD3 R2, PT, PT, -R5, RZ, RZ ;  /* 0x000000ff05027210 */ /* 0x000fe40007ffe1ff */
[----:B------:R-:W-:Y:S01]  /*4c50*/  @!P0 IADD3 R8, PT, PT, R15, -R0, RZ ;  /* 0x800000000f088210 */ /* 0x000fe20007ffe0ff */
[----:B------:R-:W-:Y:S02]  /*4c60*/  @!P0 IMAD R0, R7, R6, R0 ;  /* 0x0000000607008224 */ /* 0x000fe400078e0200 */
[----:B------:R-:W-:Y:S02]  /*4c70*/  IMAD R75, R70, R2, R75 ;  /* 0x00000002464b7224 */ /* 0x000fe400078e024b */
[----:B------:R-:W-:Y:S02]  /*4c80*/  @!P0 IMAD R5, R8, R72, R3 ;  /* 0x0000004808058224 */ /* 0x000fe400078e0203 */
[----:B------:R-:W-:Y:S04]  /*4c90*/  @!P0 IMAD.MOV.U32 R3, RZ, RZ, R0 ;  /* 0x000000ffff038224 */ /* 0x000fe800078e0000 */
[----:B------:R-:W-:Y:S02]  /*4ca0*/  IMAD R77, R3, R74, R77 ;  /* 0x0000004a034d7224 */ /* 0x000fe400078e024d */
[----:B------:R-:W-:Y:S07]  /*4cb0*/  IMAD R75, R5, R70, R75 ;  /* 0x00000046054b7224 */ /* 0x000fee00078e024b */
.L_x_80:
[----:B-1----:R-:W-:Y:S01]  /*4cc0*/  @!P1 ISETP.NE.AND P0, PT, R10, 0x1, PT ;  /* 0x000000010a00980c */ /* 0x002fe20003f05270 */
[----:B------:R-:W-:Y:S01]  /*4cd0*/  @!P1 IMAD.HI.U32 R0, R77, R12, RZ ;  /* 0x0000000c4d009227 */ /* 0x000fe200078e00ff */
[----:B------:R-:W-:Y:S01]  /*4ce0*/  @!P1 ISETP.NE.AND P2, PT, R9, 0x1, PT ;  /* 0x000000010900980c */ /* 0x000fe20003f45270 */
[----:B------:R-:W-:Y:S01]  /*4cf0*/  ULOP3.LUT UP0, URZ, UR48, 0x1b0, URZ, 0xc0, !UPT ;  /* 0x000001b030ff7892 */ /* 0x000fe2000f80c0ff */
[----:B------:R-:W-:Y:S01]  /*4d00*/  R2UR UR42, R21 ;  /* 0x00000000152a72ca */ /* 0x000fe200000e0000 */
[----:B------:R-:W-:Y:S01]  /*4d10*/  @!P1 IMAD.HI.U32 R3, R75, R11, RZ ;  /* 0x0000000b4b039227 */ /* 0x000fe200078e00ff */
[----:B------:R-:W-:Y:S02]  /*4d20*/  @!P1 SHF.R.U32.HI R0, RZ, R13, R0 ;  /* 0x0000000dff009219 */ /* 0x000fe40000011600 */
[----:B------:R-:W-:Y:S01]  /*4d30*/  R2UR UR41, R20 ;  /* 0x00000000142972ca */ /* 0x000fe200000e0000 */
[----:B------:R-:W-:Y:S01]  /*4d40*/  VIADD R169, R169, 0x1 ;  /* 0x00000001a9a97836 */ /* 0x000fe20000000000 */
[----:B------:R-:W-:Y:S02]  /*4d50*/  @!P1 SHF.R.U32.HI R2, RZ, R14, R3 ;  /* 0x0000000eff029219 */ /* 0x000fe40000011603 */
[----:B------:R-:W-:Y:S02]  /*4d60*/  @!P1 SEL R3, R77, R0, !P2 ;  /* 0x000000004d039207 */ /* 0x000fe40005000000 */
[----:B------:R-:W-:Y:S02]  /*4d70*/  @!P1 SEL R2, R75, R2, !P0 ;  /* 0x000000024b029207 */ /* 0x000fe40004000000 */
[----:B------:R-:W-:Y:S01]  /*4d80*/  @P4 SHF.R.U32.HI R158, RZ, 0x10, R17 ;  /* 0x00000010ff9e4819 */ /* 0x000fe20000011611 */
[----:B------:R-:W-:Y:S02]  /*4d90*/  USHF.L.U32 UR42, UR42, 0x7, URZ ;  /* 0x000000072a2a7899 */ /* 0x000fe400080006ff */
[----:B------:R-:W-:Y:S02]  /*4da0*/  @!P1 IMAD.IADD R0, R2, 0x1, -R3 ;  /* 0x0000000102009824 */ /* 0x000fe400078e0a03 */
[----:B------:R-:W-:Y:S01]  /*4db0*/  @!P1 IMAD.IADD R2, R3, 0x1, -R2 ;  /* 0x0000000103029824 */ /* 0x000fe200078e0a02 */
[----:B------:R-:W-:Y:S01]  /*4dc0*/  USHF.L.U32 UR41, UR41, 0x8, URZ ;  /* 0x0000000829297899 */ /* 0x000fe200080006ff */
[----:B------:R-:W-:Y:S02]  /*4dd0*/  @!P1 IMAD R77, R0, R9, R77 ;  /* 0x00000009004d9224 */ /* 0x000fe400078e024d */
[----:B------:R-:W-:Y:S01]  /*4de0*/  @!P1 IMAD R75, R2, R10, R75 ;  /* 0x0000000a024b9224 */ /* 0x000fe200078e024b */
[----:B------:R-:W-:Y:S08]  /*4df0*/  BRA.U !UP0, `(.L_x_81) ;  /* 0x0000000108407547 */ /* 0x000ff0000b800000 */
[----:B------:R-:W1:Y:S01]  /*4e00*/  LDCU.64 UR8, c[0x4][0x88] ;  /* 0x01001100ff0877ac */ /* 0x000e620008000a00 */
[----:B------:R-:W-:Y:S01]  /*4e10*/  MOV R3, 0x0 ;  /* 0x0000000000037802 */ /* 0x000fe20000000f00 */
[----:B------:R-:W-:Y:S02]  /*4e20*/  HFMA2 R12, -RZ, RZ, 0, 5.9604644775390625e-08 ;  /* 0x00000001ff0c7431 */ /* 0x000fe400000001ff */
[----:B------:R-:W-:Y:S02]  /*4e30*/  IMAD.MOV.U32 R8, RZ, RZ, 0x70 ;  /* 0x00000070ff087424 */ /* 0x000fe400078e00ff */
[----:B------:R-:W-:Y:S01]  /*4e40*/  IMAD.MOV.U32 R13, RZ, RZ, RZ ;  /* 0x000000ffff0d7224 */ /* 0x000fe200078e00ff */
[----:B------:R-:W2:Y:S01]  /*4e50*/  LDCU.64 UR6, c[0x4][0x90] ;  /* 0x01001200ff0677ac */ /* 0x000ea20008000a00 */
[----:B------:R-:W3:Y:S01]  /*4e60*/  LDC.64 R2, c[0x4][R3] ;  /* 0x0100000003027b82 */ /* 0x000ee20000000a00 */
[----:B------:R-:W4:Y:S01]  /*4e70*/  LDCU.64 UR4, c[0x4][0x8] ;  /* 0x01000100ff0477ac */ /* 0x000f220008000a00 */
[----:B-1----:R-:W-:Y:S01]  /*4e80*/  MOV R5, UR9 ;  /* 0x0000000900057c02 */ /* 0x002fe20008000f00 */
[----:B------:R-:W-:Y:S01]  /*4e90*/  IMAD.U32 R4, RZ, RZ, UR8 ;  /* 0x00000008ff047e24 */ /* 0x000fe2000f8e00ff */
[----:B--2---:R-:W-:Y:S01]  /*4ea0*/  MOV R7, UR7 ;  /* 0x0000000700077c02 */ /* 0x004fe20008000f00 */
[----:B------:R-:W-:Y:S01]  /*4eb0*/  IMAD.U32 R6, RZ, RZ, UR6 ;  /* 0x00000006ff067e24 */ /* 0x000fe2000f8e00ff */
[----:B----4-:R-:W-:Y:S01]  /*4ec0*/  MOV R11, UR5 ;  /* 0x00000005000b7c02 */ /* 0x010fe20008000f00 */
[----:B------:R-:W-:Y:S02]  /*4ed0*/  IMAD.U32 R10, RZ, RZ, UR4 ;  /* 0x00000004ff0a7e24 */ /* 0x000fe4000f8e00ff */
[----:B------:R-:W-:Y:S07]  /*4ee0*/  LEPC R20, `(.L_x_81) ;  /* 0x000000001014794e */ /* 0x000fee0000000000 */
[----:B---3-5:R-:W-:Y:S05]  /*4ef0*/  CALL.ABS.NOINC R2 ;  /* 0x0000000002007343 */ /* 0x028fea0003c00000 */
.L_x_81:
[----:B------:R-:W-:Y:S01]  /*4f00*/  LOP3.LUT P0, RZ, R166, 0x1b0, RZ, 0xc0, !PT ;  /* 0x000001b0a6ff7812 */ /* 0x000fe2000780c0ff */
[----:B------:R-:W-:Y:S11]  /*4f10*/  BSSY.RECONVERGENT B6, `(.L_x_82) ;  /* 0x0000013000067945 */ /* 0x000ff60003800200 */
[----:B------:R-:W-:Y:S01]  /*4f20*/  @!UPT UIADD3 URZ, UPT, UPT, URZ, URZ, URZ ;  /* 0x000000fffffff290 */ /* 0x000fe2000fffe0ff */
[----:B------:R-:W-:Y:S05]  /*4f30*/  @!P0 BRA `(.L_x_83) ;  /* 0x0000000000408947 */ /* 0x000fea0003800000 */
        /* <DEDUP_REMOVED lines=16> */
.L_x_83:
[----:B------:R-:W-:Y:S05]  /*5040*/  BSYNC.RECONVERGENT B6 ;  /* 0x0000000000067941 */ /* 0x000fea0003800200 */
.L_x_82:
[----:B------:R-:W-:Y:S01]  /*5050*/  ISETP.NE.U32.AND P4, PT, R146, RZ, PT ;  /* 0x000000ff9200720c */ /* 0x000fe20003f85070 */
[----:B------:R-:W-:Y:S01]  /*5060*/  UISETP.NE.AND UP2, UPT, UR50, URZ, UPT ;  /* 0x000000ff3200728c */ /* 0x000fe2000bf45270 */
[----:B------:R-:W-:Y:S01]  /*5070*/  ISETP.NE.U32.AND P2, PT, RZ, UR38, PT ;  /* 0x00000026ff007c0c */ /* 0x000fe2000bf45070 */
[----:B------:R-:W-:Y:S01]  /*5080*/  UISETP.NE.U32.AND UP1, UPT, UR44, URZ, UPT ;  /* 0x000000ff2c00728c */ /* 0x000fe2000bf25070 */
[----:B------:R-:W-:Y:S01]  /*5090*/  ISETP.NE.AND.EX P4, PT, R147, RZ, PT, P4 ;  /* 0x000000ff9300720c */ /* 0x000fe20003f85340 */
[----:B------:R-:W-:Y:S01]  /*50a0*/  UPLOP3.LUT UP0, UPT, UPT, UPT, UPT, 0x40, 0x4 ;  /* 0x000000000004789c */ /* 0x000fe20003f0e870 */
[----:B------:R-:W-:Y:S01]  /*50b0*/  ISETP.NE.AND.EX P2, PT, RZ, UR39, PT, P2 ;  /* 0x00000027ff007c0c */ /* 0x000fe2000bf45320 */
[----:B------:R-:W-:Y:S01]  /*50c0*/  UISETP.NE.AND.EX UP1, UPT, UR45, URZ, UPT, UP1 ;  /* 0x000000ff2d00728c */ /* 0x000fe2000bf25310 */
[----:B------:R-:W-:Y:S04]  /*50d0*/  PLOP3.LUT P1, PT, PT, PT, UP2, 0x80, 0x8 ;  /* 0x000000000008781c */ /* 0x000fe80003f2f028 */
[----:B------:R-:W-:Y:S06]  /*50e0*/  @UP2 UPLOP3.LUT UP0, UPT, UPT, UPT, UP1, 0x80, 0x8 ;  /* 0x000000000008289c */ /* 0x000fec0003f0f010 */
[----:B------:R-:W-:Y:S01]  /*50f0*/  PLOP3.LUT P0, PT, PT, PT, UP0, 0x80, 0x8 ;  /* 0x000000000008781c */ /* 0x000fe20003f0f008 */
[----:B------:R-:W-:Y:S01]  /*5100*/  @!UPT UIADD3 URZ, UPT, UPT, URZ, URZ, URZ ;  /* 0x000000fffffff290 */ /* 0x000fe2000fffe0ff */
[----:B------:R-:W-:Y:S11]  /*5110*/  BRA.U !UP1, `(.L_x_84) ;  /* 0x0000000109387547 */ /* 0x000ff6000b800000 */
[----:B------:R-:W-:Y:S01]  /*5120*/  UISETP.NE.U32.AND UP0, UPT, UR38, URZ, UPT ;  /* 0x000000ff2600728c */ /* 0x000fe2000bf05070 */
[----:B------:R-:W-:Y:S02]  /*5130*/  HFMA2 R0, -RZ, RZ, 0, 5.9604644775390625e-08 ;  /* 0x00000001ff007431 */ /* 0x000fe400000001ff */
[----:B------:R-:W-:Y:S01]  /*5140*/  IMAD.MOV.U32 R151, RZ, RZ, 0x1 ;  /* 0x00000001ff977424 */ /* 0x000fe200078e00ff */
[----:B------:R-:W-:Y:S06]  /*5150*/  UISETP.NE.AND.EX UP0, UPT, UR39, URZ, UPT, UP0 ;  /* 0x000000ff2700728c */ /* 0x000fec000bf05300 */
[----:B------:R-:W-:Y:S05]  /*5160*/  PLOP3.LUT P3, PT, PT, PT, UP0, 0x80, 0x8 ;  /* 0x000000000008781c */ /* 0x000fea0003f6f008 */
[----:B------:R-:W1:Y:S01]  /*5170*/  @UP0 LDCU.64 UR6, c[0x0][0x888] ;  /* 0x00011100ff0607ac */ /* 0x000e620008000a00 */
[----:B------:R-:W-:Y:S07]  /*5180*/  @UP0 UIMAD UR4, UR36, UR44, URZ ;  /* 0x0000002c240402a4 */ /* 0x000fee000f8e02ff */
[----:B------:R-:W-:Y:S01]  /*5190*/  @!P3 PRMT R151, R0, 0x7610, R151 ;  /* 0x000076100097b816 */ /* 0x000fe20000000097 */
[----:B-1----:R-:W-:Y:S03]  /*51a0*/  @UP0 UIMAD.WIDE UR6, UR4, 0x4, UR6 ;  /* 0x00000004040608a5 */ /* 0x002fe6000f8e0206 */
[----:B------:R-:W1:Y:S03]  /*51b0*/  @!UP0 LDCU UR4, c[0x0][0x880] ;  /* 0x00011000ff0487ac */ /* 0x000e660008000800 */
[----:B------:R-:W-:Y:S01]  /*51c0*/  IMAD.U32 R2, RZ, RZ, UR6 ;  /* 0x00000006ff027e24 */ /* 0x000fe2000f8e00ff */
[----:B------:R-:W-:Y:S05]  /*51d0*/  MOV R3, UR7 ;  /* 0x0000000700037c02 */ /* 0x000fea0008000f00 */
[----:B-----5:R2:W5:Y:S02]  /*51e0*/  @P3 LDG.E R82, desc[UR46][R2.64] ;  /* 0x0000002e02523981 */ /* 0x020564000c1e1900 */
[----:B-12---:R-:W-:Y:S02]  /*51f0*/  @!P3 IMAD.U32 R82, RZ, RZ, UR4 ;  /* 0x00000004ff52be24 */ /* 0x006fe4000f8e00ff */
.L_x_84:
[----:B------:R-:W-:Y:S05]  /*5200*/  @!P4 BRA `(.L_x_85) ;  /* 0x000000000020c947 */ /* 0x000fea0003800000 */
[----:B------:R-:W-:Y:S04]  /*5210*/  ISETP.NE.U32.AND P3, PT, R144, RZ, PT ;  /* 0x000000ff9000720c */ /* 0x000fe80003f65070 */
[----:B------:R-:W-:Y:S11]  /*5220*/  ISETP.NE.AND.EX P3, PT, R145, RZ, PT, P3 ;  /* 0x000000ff9100720c */ /* 0x000ff60003f65330 */
[----:B------:R-:W-:Y:S02]  /*5230*/  @!UPT UIADD3 URZ, UPT, UPT, URZ, URZ, URZ ;  /* 0x000000fffffff290 */ /* 0x000fe4000fffe0ff */
[----:B------:R-:W1:Y:S01]  /*5240*/  @P3 LDC.64 R2, c[0x0][0x8a8] ;  /* 0x00022a00ff023b82 */ /* 0x000e620000000a00 */
[----:B------:R-:W-:Y:S04]  /*5250*/  @P3 IMAD R0, R146, UR36, RZ ;  /* 0x0000002492003c24 */ /* 0x000fe8000f8e02ff */
[----:B-1----:R-:W-:Y:S05]  /*5260*/  @P3 IMAD.WIDE R2, R0, 0x4, R2 ;  /* 0x0000000400023825 */ /* 0x002fea00078e0202 */
[----:B-----5:R1:W5:Y:S02]  /*5270*/  @P3 LDG.E R78, desc[UR46][R2.64] ;  /* 0x0000002e024e3981 */ /* 0x020364000c1e1900 */
[----:B-1----:R-:W2:Y:S02]  /*5280*/  @!P3 LDC R78, c[0x0][0x8a0] ;  /* 0x00022800ff4ebb82 */ /* 0x002ea40000000800 */
.L_x_85:
[----:B-----5:R-:W-:Y:S01]  /*5290*/  ISETP.NE.AND P4, PT, R82, RZ, PT ;  /* 0x000000ff5200720c */ /* 0x020fe20003f85270 */
[----:B------:R-:W-:Y:S01]  /*52a0*/  BSSY B1, `(.L_x_86) ;  /* 0x0000048000017945 */ /* 0x000fe20003800000 */
[----:B------:R-:W-:Y:S01]  /*52b0*/  SEL R7, RZ, 0xffffffff, P2 ;  /* 0xffffffffff077807 */ /* 0x000fe20001000000 */
[----:B------:R-:W-:Y:S01]  /*52c0*/  IMAD.MOV.U32 R109, RZ, RZ, 0x1 ;  /* 0x00000001ff6d7424 */ /* 0x000fe200078e00ff */
[----:B------:R-:W-:Y:S01]  /*52d0*/  LOP3.LUT P3, RZ, R151, 0xff, RZ, 0xc0, !PT ;  /* 0x000000ff97ff7812 */ /* 0x000fe2000786c0ff */
[----:B------:R-:W-:Y:S01]  /*52e0*/  IMAD R80, R76, 0x100, R79 ;  /* 0x000001004c507824 */ /* 0x000fe200078e024f */
[----:B------:R-:W-:Y:S02]  /*52f0*/  @P1 SEL R0, RZ, 0xffffffff, P4 ;  /* 0xffffffffff001807 */ /* 0x000fe40002000000 */
[----:B------:R-:W-:Y:S02]  /*5300*/  CS2R R98, SRZ ;  /* 0x0000000000627805 */ /* 0x000fe4000001ff00 */
[----:B------:R-:W-:Y:S02]  /*5310*/  LEA R3, R160, UR49, 0x3 ;  /* 0x00000031a0037c11 */ /* 0x000fe4000f8e18ff */
[----:B------:R-:W-:Y:S02]  /*5320*/  CS2R R96, SRZ ;  /* 0x0000000000607805 */ /* 0x000fe4000001ff00 */
[----:B------:R-:W-:Y:S02]  /*5330*/  @P0 SEL R0, R7, R0, !P3 ;  /* 0x0000000007000207 */ /* 0x000fe40005800000 */
[----:B------:R-:W-:Y:S02]  /*5340*/  CS2R R94, SRZ ;  /* 0x00000000005e7805 */ /* 0x000fe4000001ff00 */
[----:B------:R-:W-:Y:S02]  /*5350*/  LEA R108, R76, UR49, 0x3 ;  /* 0x000000314c6c7c11 */ /* 0x000fe4000f8e18ff */
[----:B------:R-:W-:Y:S02]  /*5360*/  CS2R R92, SRZ ;  /* 0x00000000005c7805 */ /* 0x000fe4000001ff00 */
[----:B------:R-:W-:Y:S02]  /*5370*/  @P1 LOP3.LUT R0, R0, 0x1, RZ, 0xc0, !PT ;  /* 0x0000000100001812 */ /* 0x000fe400078ec0ff */
[----:B------:R-:W-:Y:S02]  /*5380*/  CS2R R90, SRZ ;  /* 0x00000000005a7805 */ /* 0x000fe4000001ff00 */
[----:B------:R-:W-:Y:S02]  /*5390*/  SHF.L.U32 R5, R162, 0x1f, RZ ;  /* 0x0000001fa2057819 */ /* 0x000fe400000006ff */
[----:B------:R-:W-:Y:S02]  /*53a0*/  CS2R R88, SRZ ;  /* 0x0000000000587805 */ /* 0x000fe4000001ff00 */
[----:B------:R-:W-:Y:S02]  /*53b0*/  ISETP.NE.U32.OR P6, PT, R0, 0x1, !P1 ;  /* 0x000000010000780c */ /* 0x000fe40004fc5470 */
[----:B------:R-:W-:Y:S02]  /*53c0*/  CS2R R102, SRZ ;  /* 0x0000000000667805 */ /* 0x000fe4000001ff00 */
[----:B------:R-:W-:Y:S02]  /*53d0*/  PLOP3.LUT P2, PT, PT, PT, UP1, 0x80, 0x8 ;  /* 0x000000000008781c */ /* 0x000fe40003f4f018 */
[----:B------:R-:W-:Y:S02]  /*53e0*/  CS2R R100, SRZ ;  /* 0x0000000000647805 */ /* 0x000fe4000001ff00 */
[----:B------:R-:W-:Y:S02]  /*53f0*/  SEL R0, RZ, 0xffffffff, P4 ;  /* 0xffffffffff007807 */ /* 0x000fe40002000000 */
[----:B------:R-:W-:Y:S03]  /*5400*/  P2R R117, PR, RZ, 0x40 ;  /* 0x00000040ff757803 */ /* 0x000fe60000000000 */
[----:B------:R-:W-:Y:S04]  /*5410*/  @P6 SHF.L.U32 R2, R159, 0x1f, RZ ;  /* 0x0000001f9f026819 */ /* 0x000fe800000006ff */
[----:B------:R-:W-:Y:S01]  /*5420*/  @P2 SEL R0, R7, R0, !P3 ;  /* 0x0000000007002207 */ /* 0x000fe20005800000 */
[----:B------:R-:W1:Y:S03]  /*5430*/  @P6 SYNCS.PHASECHK.TRANS64.TRYWAIT P1, [R3+URZ+0x20], R2 ;  /* 0x00002002030065a7 */ /* 0x000e6600080211ff */
[----:B------:R-:W-:Y:S04]  /*5440*/  LOP3.LUT R0, R0, 0x1, RZ, 0xc0, !PT ;  /* 0x0000000100007812 */ /* 0x000fe800078ec0ff */
[----:B------:R-:W-:Y:S04]  /*5450*/  ISETP.NE.U32.AND P5, PT, R0, 0x1, PT ;  /* 0x000000010000780c */ /* 0x000fe80003fa5070 */
[----:B------:R-:W-:Y:S01]  /*5460*/  P2R R110, PR, RZ, 0x20 ;  /* 0x00000020ff6e7803 */ /* 0x000fe20000000000 */
[----:B------:R3:W4:Y:S01]  /*5470*/  SYNCS.PHASECHK.TRANS64.TRYWAIT P0, [R108+URZ+0x90], R5 ;  /* 0x000090056c0075a7 */ /* 0x00072200080011ff */
[----:B-1----:R-:W-:Y:S01]  /*5480*/  @P6 SEL R109, RZ, 0x1, !P1 ;  /* 0x00000001ff6d6807 */ /* 0x002fe20004800000 */
[----:B---3--:R-:W-:Y:S06]  /*5490*/  @!P6 BRA `(.L_x_87) ;  /* 0x0000000000a0e947 */ /* 0x008fec0003800000 */
[----:B------:R-:W-:Y:S01]  /*54a0*/  @P5 IMAD R7, R160, 0x2000, R153 ;  /* 0x00002000a0075824 */ /* 0x000fe200078e0299 */
[----:B------:R-:W-:Y:S01]  /*54b0*/  ISETP.NE.AND P1, PT, R109, RZ, PT ;  /* 0x000000ff6d00720c */ /* 0x000fe20003f25270 */
[----:B------:R-:W-:Y:S01]  /*54c0*/  BSSY B0, `(.L_x_88) ;  /* 0x0000011000007945 */ /* 0x000fe20003800000 */
[----:B------:R-:W-:Y:S01]  /*54d0*/  CS2R R102, SRZ ;  /* 0x0000000000667805 */ /* 0x000fe2000001ff00 */
[----:B------:R-:W-:Y:S01]  /*54e0*/  @P5 VIADD R2, R7, UR49 ;  /* 0x0000003107025c36 */ /* 0x000fe20008000000 */
[----:B------:R-:W-:Y:S02]  /*54f0*/  CS2R R100, SRZ ;  /* 0x0000000000647805 */ /* 0x000fe4000001ff00 */
[----:B------:R-:W-:Y:S02]  /*5500*/  CS2R R90, SRZ ;  /* 0x00000000005a7805 */ /* 0x000fe4000001ff00 */
[----:B------:R-:W-:Y:S01]  /*5510*/  CS2R R88, SRZ ;  /* 0x0000000000587805 */ /* 0x000fe2000001ff00 */
[--C-:B------:R-:W-:Y:S01]  /*5520*/  @P5 IMAD.IADD R6, R165, 0x1, R2.reuse ;  /* 0x00000001a5065824 */ /* 0x100fe200078e0202 */
[----:B------:R-:W-:Y:S01]  /*5530*/  CS2R R94, SRZ ;  /* 0x00000000005e7805 */ /* 0x000fe2000001ff00 */
[--C-:B------:R-:W-:Y:S01]  /*5540*/  @P5 IMAD.IADD R4, R164, 0x1, R2.reuse ;  /* 0x00000001a4045824 */ /* 0x100fe200078e0202 */
[----:B------:R-:W-:Y:S01]  /*5550*/  CS2R R92, SRZ ;  /* 0x00000000005c7805 */ /* 0x000fe2000001ff00 */
[----:B------:R-:W-:Y:S01]  /*5560*/  @P5 IMAD R2, R163, 0x10, R2 ;  /* 0x00000010a3025824 */ /* 0x000fe200078e0202 */
[----:B------:R-:W-:Y:S02]  /*5570*/  CS2R R98, SRZ ;  /* 0x0000000000627805 */ /* 0x000fe4000001ff00 */
[----:B------:R-:W-:Y:S01]  /*5580*/  CS2R R96, SRZ ;  /* 0x0000000000607805 */ /* 0x000fe2000001ff00 */
[----:B------:R-:W-:Y:S06]  /*5590*/  @P1 BRA `(.L_x_89) ;  /* 0x00000000000c1947 */ /* 0x000fec0003800000 */
[----:B------:R-:W-:Y:S04]  /*55a0*/  SHF.L.U32 R0, R159, 0x1f, RZ ;  /* 0x0000001f9f007819 */ /* 0x000fe800000006ff */
[----:B------:R-:W1:Y:S02]  /*55b0*/  SYNCS.PHASECHK.TRANS64.TRYWAIT P1, [R3+URZ+0x20], R0 ;  /* 0x00002000030075a7 */ /* 0x000e6400080211ff */
[----:B-1----:R-:W-:Y:S05]  /*55c0*/  @!P1 BRA `(.L_x_90) ;  /* 0x0000006000309947 */ /* 0x002fea0003800000 */
.L_x_89:
[----:B------:R-:W-:Y:S05]  /*55d0*/  BSYNC B0 ;  /* 0x0000000000007941 */ /* 0x000fea0003800000 */
.L_x_88:
[----:B------:R-:W-:Y:S01]  /*55e0*/  ISETP.NE.AND P1, PT, R110, RZ, PT ;  /* 0x000000ff6e00720c */ /* 0x000fe20003f25270 */
[----:B-1----:R-:W-:Y:S02]  /*55f0*/  VIADD R3, R3, 0x40 ;  /* 0x0000004003037836 */ /* 0x002fe40000000000 */
[----:B------:R-:W-:Y:S02]  /*5600*/  IMAD.U32 R0, RZ, RZ, UR37 ;  /* 0x00000025ff007e24 */ /* 0x000fe4000f8e00ff */
[----:B------:R-:W-:Y:S03]  /*5610*/  VIADD R160, R160, 0x1 ;  /* 0x00000001a0a07836 */ /* 0x000fe60000000000 */
[----:B------:R-:W-:Y:S05]  /*5620*/  PRMT R0, R0, 0x654, R3 ;  /* 0x0000065400007816 */ /* 0x000fea0000000003 */
[----:B------:R1:W3:Y:S04]  /*5630*/  @P1 LDS.128 R100, [R7+UR49+0x200] ;  /* 0x0002003107641984 */ /* 0x0002e80008000c00 */
[----:B------:R1:W1:Y:S04]  /*5640*/  @P1 LDS.128 R88, [R6+0x200] ;  /* 0x0002000006581984 */ /* 0x0002680000000c00 */
[----:B------:R1:W1:Y:S04]  /*5650*/  @P1 LDS.128 R92, [R4+0x200] ;  /* 0x00020000045c1984 */ /* 0x0002680000000c00 */
[----:B------:R1:W1:Y:S01]  /*5660*/  @P1 LDS.128 R96, [R2+0x200] ;  /* 0x0002000002601984 */ /* 0x0002620000000c00 */
[C---:B------:R-:W-:Y:S01]  /*5670*/  ISETP.NE.AND P1, PT, R160.reuse, 0x4, PT ;  /* 0x00000004a000780c */ /* 0x040fe20003f25270 */
[----:B------:R-:W-:Y:S01]  /*5680*/  @!PT LDS RZ, [RZ] ;  /* 0x00000000fffff984 */ /* 0x000fe20000000800 */
[----:B------:R-:W-:Y:S01]  /*5690*/  @!PT LDS RZ, [RZ] ;  /* 0x00000000fffff984 */ /* 0x000fe20000000800 */
[----:B------:R-:W-:Y:S01]  /*56a0*/  @!PT LDS RZ, [RZ] ;  /* 0x00000000fffff984 */ /* 0x000fe20000000800 */
[----:B------:R-:W-:Y:S01]  /*56b0*/  @!PT LDS RZ, [RZ] ;  /* 0x00000000fffff984 */ /* 0x000fe20000000800 */
[----:B------:R5:W-:Y:S06]  /*56c0*/  MEMBAR.ALL.CTA ;  /* 0x0000000000007992 */ /* 0x000bec0000008000 */
[----:B-----5:R-:W5:Y:S01]  /*56d0*/  FENCE.VIEW.ASYNC.S ;  /* 0x00000000000073c6 */ /* 0x020f620000000000 */
[----:B------:R-:W-:Y:S01]  /*56e0*/  SEL R160, R160, RZ, P1 ;  /* 0x000000ffa0a07207 */ /* 0x000fe20000800000 */
[----:B-----5:R5:W-:Y:S02]  /*56f0*/  SYNCS.ARRIVE.TRANS64.RED.A1T0 RZ, [R0+URZ], RZ ;  /* 0x000000ff00ff79a7 */ /* 0x020be400081004ff */
[----:B-----5:R-:W-:Y:S04]  /*5700*/  SEL R0, RZ, 0x1, P1 ;  /* 0x00000001ff007807 */ /* 0x020fe80000800000 */
[----:B---3--:R-:W-:Y:S02]  /*5710*/  LOP3.LUT R159, R159, R0, RZ, 0x3c, !PT ;  /* 0x000000009f9f7212 */ /* 0x008fe400078e3cff */
.L_x_87:
[----:B------:R-:W-:Y:S05]  /*5720*/  BSYNC B1 ;  /* 0x0000000000017941 */ /* 0x000fea0003800000 */
.L_x_86:
[----:B------:R-:W-:Y:S04]  /*5730*/  SHF.R.U32.HI R3, RZ, 0x15, R80 ;  /* 0x00000015ff037819 */ /* 0x000fe80000011650 */
[----:B------:R-:W-:Y:S01]  /*5740*/  LOP3.LUT P1, RZ, R3, 0x3, R154, 0x48, !PT ;  /* 0x0000000303ff7812 */ /* 0x000fe2000782489a */
[----:B------:R-:W-:Y:S01]  /*5750*/  @!UPT UIADD3 URZ, UPT, UPT, URZ, URZ, URZ ;  /* 0x000000fffffff290 */ /* 0x000fe2000fffe0ff */
[----:B----4-:R-:W-:Y:S11]  /*5760*/  @P0 BRA `(.L_x_91) ;  /* 0x0000000000080947 */ /* 0x010ff60003800000 */
[----:B------:R-:W3:Y:S02]  /*5770*/  SYNCS.PHASECHK.TRANS64.TRYWAIT P0, [R108+URZ+0x90], R5 ;  /* 0x000090056c0075a7 */ /* 0x000ee400080011ff */
[----:B---3--:R-:W-:Y:S05]  /*5780*/  @!P0 BRA `(.L_x_92) ;  /* 0x0000005c00d48947 */ /* 0x008fea0003800000 */
.L_x_91:
[----:B------:R-:W-:Y:S05]  /*5790*/  @!P1 BRA `(.L_x_93) ;  /* 0x0000000000409947 */ /* 0x000fea0003800000 */
[----:B------:R-:W3:Y:S01]  /*57a0*/  LDCU.64 UR8, c[0x4][0x78] ;  /* 0x01000f00ff0877ac */ /* 0x000ee20008000a00 */
[----:B------:R-:W-:Y:S01]  /*57b0*/  MOV R3, 0x0 ;  /* 0x0000000000037802 */ /* 0x000fe20000000f00 */
[----:B------:R-:W-:Y:S02]  /*57c0*/  HFMA2 R12, -RZ, RZ, 0, 5.9604644775390625e-08 ;  /* 0x00000001ff0c7431 */ /* 0x000fe400000001ff */
[----:B------:R-:W-:Y:S02]  /*57d0*/  IMAD.MOV.U32 R8, RZ, RZ, 0x192 ;  /* 0x00000192ff087424 */ /* 0x000fe400078e00ff */
[----:B------:R-:W-:Y:S01]  /*57e0*/  IMAD.MOV.U32 R13, RZ, RZ, RZ ;  /* 0x000000ffff0d7224 */ /* 0x000fe200078e00ff */
[----:B------:R-:W4:Y:S01]  /*57f0*/  LDCU.64 UR6, c[0x4][0x80] ;  /* 0x01001000ff0677ac */ /* 0x000f220008000a00 */
[----:B-1----:R-:W1:Y:S01]  /*5800*/  LDC.64 R2, c[0x4][R3] ;  /* 0x0100000003027b82 */ /* 0x002e620000000a00 */
[----:B------:R-:W5:Y:S01]  /*5810*/  LDCU.64 UR4, c[0x4][0x18] ;  /* 0x01000300ff0477ac */ /* 0x000f620008000a00 */
[----:B---3--:R-:W-:Y:S01]  /*5820*/  MOV R5, UR9 ;  /* 0x0000000900057c02 */ /* 0x008fe20008000f00 */
[----:B------:R-:W-:Y:S01]  /*5830*/  IMAD.U32 R4, RZ, RZ, UR8 ;  /* 0x00000008ff047e24 */ /* 0x000fe2000f8e00ff */
[----:B----4-:R-:W-:Y:S01]  /*5840*/  MOV R7, UR7 ;  /* 0x0000000700077c02 */ /* 0x010fe20008000f00 */
[----:B------:R-:W-:Y:S01]  /*5850*/  IMAD.U32 R6, RZ, RZ, UR6 ;  /* 0x00000006ff067e24 */ /* 0x000fe2000f8e00ff */
[----:B-----5:R-:W-:Y:S01]  /*5860*/  MOV R11, UR5 ;  /* 0x00000005000b7c02 */ /* 0x020fe20008000f00 */
[----:B------:R-:W-:Y:S02]  /*5870*/  IMAD.U32 R10, RZ, RZ, UR4 ;  /* 0x00000004ff0a7e24 */ /* 0x000fe4000f8e00ff */
[----:B------:R-:W-:Y:S07]  /*5880*/  LEPC R20, `(.L_x_93) ;  /* 0x000000001014794e */ /* 0x000fee0000000000 */
[----:B-12---:R-:W-:Y:S05]  /*5890*/  CALL.ABS.NOINC R2 ;  /* 0x0000000002007343 */ /* 0x006fea0003c00000 */
.L_x_93:
[----:B------:R-:W-:Y:S01]  /*58a0*/  SHF.L.U32 R83, R100, 0x10, RZ ;  /* 0x0000001064537819 */ /* 0x000fe200000006ff */
[----:B------:R-:W-:Y:S05]  /*58b0*/  WARPSYNC.ALL ;  /* 0x0000000000007948 */ /* 0x000fea0003800000 */
[----:B------:R-:W-:Y:S01]  /*58c0*/  R2UR UR4, R80 ;  /* 0x00000000500472ca */ /* 0x000fe200000e0000 */
[----:B------:R-:W-:Y:S01]  /*58d0*/  BSSY.RECONVERGENT B0, `(.L_x_94) ;  /* 0x0000121000007945 */ /* 0x000fe20003800200 */
[----:B------:R-:W-:Y:S02]  /*58e0*/  IADD3 R111, PT, PT, R153, UR49, RZ ;  /* 0x00000031996f7c10 */ /* 0x000fe4000fffe0ff */
[----:B------:R-:W-:Y:S02]  /*58f0*/  SHF.L.U32 R116, R163, 0x4, RZ ;  /* 0x00000004a3747819 */ /* 0x000fe400000006ff */
[-C--:B------:R-:W-:Y:S02]  /*5900*/  IADD3 R172, PT, PT, R165, R111.reuse, RZ ;  /* 0x0000006fa5ac7210 */ /* 0x080fe40007ffe0ff */
[----:B------:R-:W-:Y:S02]  /*5910*/  IADD3 R171, PT, PT, R164, R111, RZ ;  /* 0x0000006fa4ab7210 */ /* 0x000fe40007ffe0ff */
[----:B------:R-:W-:Y:S02]  /*5920*/  IADD3 R170, PT, PT, R111, R116, RZ ;  /* 0x000000746faa7210 */ /* 0x000fe40007ffe0ff */
[C---:B------:R-:W-:Y:S01]  /*5930*/  PRMT R81, R100.reuse, 0x8880, RZ ;  /* 0x0000888064517816 */ /* 0x040fe200000000ff */
[----:B-1-3--:R-:W2:Y:S01]  /*5940*/  LDTM.x64 R4, tmem[UR4] ;  /* 0x00000004000479ee */ /* 0x00aea20008340000 */
[----:B------:R-:W-:Y:S02]  /*5950*/  SHF.R.S32.HI R83, RZ, 0x18, R83 ;  /* 0x00000018ff537819 */ /* 0x000fe40000011453 */
[----:B------:R-:W-:Y:S02]  /*5960*/  SHF.R.S32.HI R86, RZ, 0x18, R101 ;  /* 0x00000018ff567819 */ /* 0x000fe40000011465 */
[----:B------:R-:W-:Y:S02]  /*5970*/  SHF.L.U32 R84, R100, 0x8, RZ ;  /* 0x0000000864547819 */ /* 0x000fe400000006ff */
[----:B------:R-:W-:Y:S02]  /*5980*/  SHF.L.U32 R85, R101, 0x8, RZ ;  /* 0x0000000865557819 */ /* 0x000fe400000006ff */
[----:B------:R-:W-:Y:S02]  /*5990*/  SHF.R.S32.HI R84, RZ, 0x18, R84 ;  /* 0x00000018ff547819 */ /* 0x000fe40000011454 */
[----:B------:R-:W-:Y:S02]  /*59a0*/  SHF.R.S32.HI R85, RZ, 0x18, R85 ;  /* 0x00000018ff557819 */ /* 0x000fe40000011455 */
[----:B------:R-:W-:Y:S02]  /*59b0*/  SHF.L.U32 R87, R98, 0x8, RZ ;  /* 0x0000000862577819 */ /* 0x000fe400000006ff */
[----:B------:R-:W-:Y:S02]  /*59c0*/  ISETP.NE.AND P0, PT, R167, RZ, PT ;  /* 0x000000ffa700720c */ /* 0x000fe40003f05270 */
[----:B------:R-:W-:Y:S02]  /*59d0*/  SHF.R.S32.HI R87, RZ, 0x18, R87 ;  /* 0x00000018ff577819 */ /* 0x000fe40000011457 */
[----:B------:R-:W-:Y:S02]  /*59e0*/  ISETP.NE.AND P6, PT, R117, RZ, PT ;  /* 0x000000ff7500720c */ /* 0x000fe40003fc5270 */
[----:B------:R-:W-:Y:S01]  /*59f0*/  LEA R118, R160, UR49, 0x3 ;  /* 0x00000031a0767c11 */ /* 0x000fe2000f8e18ff */
[C---:B--2---:R-:W-:Y:S02]  /*5a00*/  IMAD R0, R78.reuse, R4, RZ ;  /* 0x000000044e007224 */ /* 0x044fe400078e02ff */
[C---:B------:R-:W-:Y:S02]  /*5a10*/  IMAD R2, R78.reuse, R5, RZ ;  /* 0x000000054e027224 */ /* 0x040fe400078e02ff */
[----:B------:R-:W-:Y:S02]  /*5a20*/  IMAD R3, R78, R6, RZ ;  /* 0x000000064e037224 */ /* 0x000fe400078e02ff */
[-C--:B------:R-:W-:Y:S01]  /*5a30*/  IMAD R0, R81, R82.reuse, R0 ;  /* 0x0000005251007224 */ /* 0x080fe200078e0200 */
[----:B------:R-:W-:Y:S01]  /*5a40*/  SHF.R.S32.HI R81, RZ, 0x18, R100 ;  /* 0x00000018ff517819 */ /* 0x000fe20000011464 */
[-C--:B------:R-:W-:Y:S01]  /*5a50*/  IMAD R2, R83, R82.reuse, R2 ;  /* 0x0000005253027224 */ /* 0x080fe200078e0202 */
[C---:B------:R-:W-:Y:S01]  /*5a60*/  PRMT R83, R101.reuse, 0x8880, RZ ;  /* 0x0000888065537816 */ /* 0x040fe200000000ff */
[----:B------:R-:W-:Y:S01]  /*5a70*/  IMAD R3, R84, R82, R3 ;  /* 0x0000005254037224 */ /* 0x000fe200078e0203 */
[----:B------:R-:W-:Y:S01]  /*5a80*/  SHF.L.U32 R84, R101, 0x10, RZ ;  /* 0x0000001065547819 */ /* 0x000fe200000006ff */
[C---:B------:R-:W-:Y:S01]  /*5a90*/  IMAD R7, R78.reuse, R7, RZ ;  /* 0x000000074e077224 */ /* 0x040fe200078e02ff */
[----:B------:R-:W-:Y:S01]  /*5aa0*/  @P6 SHF.L.U32 R119, R159, 0x1f, RZ ;  /* 0x0000001f9f776819 */ /* 0x000fe200000006ff */
[C---:B------:R-:W-:Y:S01]  /*5ab0*/  IMAD R4, R78.reuse, R8, RZ ;  /* 0x000000084e047224 */ /* 0x040fe200078e02ff */
[----:B------:R-:W-:Y:S01]  /*5ac0*/  SHF.R.S32.HI R84, RZ, 0x18, R84 ;  /* 0x00000018ff547819 */ /* 0x000fe20000011454 */
[----:B------:R-:W-:Y:S02]  /*5ad0*/  IMAD R5, R78, R9, RZ ;  /* 0x000000094e057224 */ /* 0x000fe400078e02ff */
[----:B------:R-:W-:Y:S01]  /*5ae0*/  IMAD R7, R81, R82, R7 ;  /* 0x0000005251077224 */ /* 0x000fe200078e0207 */
[----:B------:R-:W-:Y:S01]  /*5af0*/  PRMT R81, R102, 0x8880, RZ ;  /* 0x0000888066517816 */ /* 0x000fe200000000ff */
[----:B------:R-:W-:Y:S02]  /*5b00*/  IMAD R6, R78, R10, RZ ;  /* 0x0000000a4e067224 */ /* 0x000fe400078e02ff */
[-C--:B------:R-:W-:Y:S01]  /*5b10*/  IMAD R4, R83, R82.reuse, R4 ;  /* 0x0000005253047224 */ /* 0x080fe200078e0204 */
[----:B------:R-:W-:Y:S01]  /*5b20*/  I2IP.S8.S32.SAT R105, R7, R3, RZ ;  /* 0x0000000307697239 */ /* 0x000fe200000014ff */
[----:B------:R-:W-:Y:S01]  /*5b30*/  IMAD R5, R84, R82, R5 ;  /* 0x0000005254057224 */ /* 0x000fe200078e0205 */
[----:B------:R-:W-:Y:S01]  /*5b40*/  SHF.L.U32 R83, R102, 0x10, RZ ;  /* 0x0000001066537819 */ /* 0x000fe200000006ff */
[----:B------:R-:W-:Y:S01]  /*5b50*/  IMAD R11, R78, R11, RZ ;  /* 0x0000000b4e0b7224 */ /* 0x000fe200078e02ff */
[----:B------:R-:W-:Y:S01]  /*5b60*/  I2IP.S8.S32.SAT R104, R2, R0, R105 ;  /* 0x0000000002687239 */ /* 0x000fe20000001469 */
[----:B------:R-:W-:Y:S01]  /*5b70*/  IMAD R6, R85, R82, R6 ;  /* 0x0000005255067224 */ /* 0x000fe200078e0206 */
[----:B------:R-:W-:Y:S01]  /*5b80*/  SHF.R.S32.HI R83, RZ, 0x18, R83 ;  /* 0x00000018ff537819 */ /* 0x000fe20000011453 */
[----:B------:R-:W-:Y:S01]  /*5b90*/  IMAD R8, R78, R12, RZ ;  /* 0x0000000c4e087224 */ /* 0x000fe200078e02ff */
[----:B------:R-:W-:Y:S01]  /*5ba0*/  SHF.L.U32 R85, R102, 0x8, RZ ;  /* 0x0000000866557819 */ /* 0x000fe200000006ff */
[----:B------:R-:W-:Y:S02]  /*5bb0*/  IMAD R9, R78, R13, RZ ;  /* 0x0000000d4e097224 */ /* 0x000fe400078e02ff */
[----:B------:R-:W-:Y:S01]  /*5bc0*/  IMAD R11, R86, R82, R11 ;  /* 0x00000052560b7224 */ /* 0x000fe200078e020b */
[----:B------:R-:W-:Y:S01]  /*5bd0*/  SHF.R.S32.HI R85, RZ, 0x18, R85 ;  /* 0x00000018ff557819 */ /* 0x000fe20000011455 */
[C---:B------:R-:W-:Y:S01]  /*5be0*/  IMAD R10, R78.reuse, R14, RZ ;  /* 0x0000000e4e0a7224 */ /* 0x040fe200078e02ff */
[----:B------:R-:W-:Y:S01]  /*5bf0*/  SHF.R.S32.HI R86, RZ, 0x18, R103 ;  /* 0x00000018ff567819 */ /* 0x000fe20000011467 */
[----:B------:R-:W-:Y:S01]  /*5c00*/  IMAD R8, R81, R82, R8 ;  /* 0x0000005251087224 */ /* 0x000fe200078e0208 */
[----:B------:R-:W-:Y:S01]  /*5c10*/  I2IP.S8.S32.SAT R106, R11, R6, RZ ;  /* 0x000000060b6a7239 */ /* 0x000fe200000014ff */
[----:B------:R-:W-:Y:S01]  /*5c20*/  IMAD R9, R83, R82, R9 ;  /* 0x0000005253097224 */ /* 0x000fe200078e0209 */
[C---:B------:R-:W-:Y:S01]  /*5c30*/  PRMT R83, R103.reuse, 0x8880, RZ ;  /* 0x0000888067537816 */ /* 0x040fe200000000ff */
[----:B------:R-:W-:Y:S01]  /*5c40*/  IMAD.U32 R84, R103, 0x10000, RZ ;  /* 0x0001000067547824 */ /* 0x000fe200078e00ff */
[----:B------:R-:W-:Y:S01]  /*5c50*/  I2IP.S8.S32.SAT R105, R5, R4, R106 ;  /* 0x0000000405697239 */ /* 0x000fe2000000146a */
[C---:B------:R-:W-:Y:S01]  /*5c60*/  IMAD R15, R78.reuse, R15, RZ ;  /* 0x0000000f4e0f7224 */ /* 0x040fe200078e02ff */
[----:B------:R-:W-:Y:S01]  /*5c70*/  SHF.R.S32.HI R81, RZ, 0x18, R102 ;  /* 0x00000018ff517819 */ /* 0x000fe20000011466 */
[----:B------:R-:W-:Y:S01]  /*5c80*/  IMAD R10, R85, R82, R10 ;  /* 0x00000052550a7224 */ /* 0x000fe200078e020a */
[----:B------:R-:W-:Y:S01]  /*5c90*/  SHF.R.S32.HI R84, RZ, 0x18, R84 ;  /* 0x00000018ff547819 */ /* 0x000fe20000011454 */
[C---:B------:R-:W-:Y:S01]  /*5ca0*/  IMAD R12, R78.reuse, R16, RZ ;  /* 0x000000104e0c7224 */ /* 0x040fe200078e02ff */
[----:B------:R-:W-:Y:S01]  /*5cb0*/  SHF.L.U32 R85, R103, 0x8, RZ ;  /* 0x0000000867557819 */ /* 0x000fe200000006ff */
[----:B------:R-:W-:Y:S02]  /*5cc0*/  IMAD R13, R78, R17, RZ ;  /* 0x000000114e0d7224 */ /* 0x000fe400078e02ff */
[----:B------:R-:W-:Y:S01]  /*5cd0*/  IMAD R15, R81, R82, R15 ;  /* 0x00000052510f7224 */ /* 0x000fe200078e020f */
[----:B------:R-:W-:Y:S01]  /*5ce0*/  PRMT R81, R88, 0x8880, RZ ;  /* 0x0000888058517816 */ /* 0x000fe200000000ff */
[----:B------:R-:W-:Y:S01]  /*5cf0*/  IMAD R14, R78, R18, RZ ;  /* 0x000000124e0e7224 */ /* 0x000fe200078e02ff */
[----:B------:R-:W-:Y:S01]  /*5d00*/  SHF.R.S32.HI R85, RZ, 0x18, R85 ;  /* 0x00000018ff557819 */ /* 0x000fe20000011455 */
[----:B------:R-:W-:Y:S01]  /*5d10*/  IMAD R12, R83, R82, R12 ;  /* 0x00000052530c7224 */ /* 0x000fe200078e020c */
[----:B------:R-:W-:Y:S01]  /*5d20*/  I2IP.S8.S32.SAT R106, R15, R10, RZ ;  /* 0x0000000a0f6a7239 */ /* 0x000fe200000014ff */
[----:B------:R-:W-:Y:S01]  /*5d30*/  IMAD R13, R84, R82, R13 ;  /* 0x00000052540d7224 */ /* 0x000fe200078e020d */
[----:B------:R-:W-:Y:S01]  /*5d40*/  SHF.L.U32 R83, R88, 0x10, RZ ;  /* 0x0000001058537819 */ /* 0x000fe200000006ff */
[C---:B------:R-:W-:Y:S01]  /*5d50*/  IMAD R19, R78.reuse, R19, RZ ;  /* 0x000000134e137224 */ /* 0x040fe200078e02ff */
[----:B------:R-:W-:Y:S01]  /*5d60*/  I2IP.S8.S32.SAT R106, R9, R8, R106 ;  /* 0x00000008096a7239 */ /* 0x000fe2000000146a */
[----:B------:R-:W-:Y:S01]  /*5d70*/  IMAD R14, R85, R82, R14 ;  /* 0x00000052550e7224 */ /* 0x000fe200078e020e */
[----:B------:R-:W-:Y:S01]  /*5d80*/  SHF.R.S32.HI R83, RZ, 0x18, R83 ;  /* 0x00000018ff537819 */ /* 0x000fe20000011453 */
[C---:B------:R-:W-:Y:S01]  /*5d90*/  IMAD R16, R78.reuse, R20, RZ ;  /* 0x000000144e107224 */ /* 0x040fe200078e02ff */
[----:B------:R-:W-:Y:S01]  /*5da0*/  SHF.L.U32 R84, R89, 0x10, RZ ;  /* 0x0000001059547819 */ /* 0x000fe200000006ff */
[----:B------:R-:W-:Y:S01]  /*5db0*/  IMAD R17, R78, R21, RZ ;  /* 0x000000154e117224 */ /* 0x000fe200078e02ff */
[----:B------:R-:W-:Y:S01]  /*5dc0*/  SHF.L.U32 R85, R88, 0x8, RZ ;  /* 0x0000000858557819 */ /* 0x000fe200000006ff */
[----:B------:R-:W-:Y:S01]  /*5dd0*/  IMAD R19, R86, R82, R19 ;  /* 0x0000005256137224 */ /* 0x000fe200078e0213 */
[----:B------:R-:W-:Y:S01]  /*5de0*/  SHF.R.S32.HI R84, RZ, 0x18, R84 ;  /* 0x00000018ff547819 */ /* 0x000fe20000011454 */
[C---:B------:R-:W-:Y:S01]  /*5df0*/  IMAD R18, R78.reuse, R22, RZ ;  /* 0x000000164e127224 */ /* 0x040fe200078e02ff */
[----:B------:R-:W-:Y:S01]  /*5e00*/  SHF.R.S32.HI R85, RZ, 0x18, R85 ;  /* 0x00000018ff557819 */ /* 0x000fe20000011455 */
[----:B------:R-:W-:Y:S01]  /*5e10*/  IMAD R16, R81, R82, R16 ;  /* 0x0000005251107224 */ /* 0x000fe200078e0210 */
[----:B------:R-:W-:Y:S01]  /*5e20*/  I2IP.S8.S32.SAT R107, R19, R14, RZ ;  /* 0x0000000e136b7239 */ /* 0x000fe200000014ff */
[-C--:B------:R-:W-:Y:S01]  /*5e30*/  IMAD R17, R83, R82.reuse, R17 ;  /* 0x0000005253117224 */ /* 0x080fe200078e0211 */
[----:B------:R-:W-:Y:S01]  /*5e40*/  PRMT R83, R89, 0x8880, RZ ;  /* 0x0000888059537816 */ /* 0x000fe200000000ff */
[C---:B------:R-:W-:Y:S01]  /*5e50*/  IMAD R23, R78.reuse, R23, RZ ;  /* 0x000000174e177224 */ /* 0x040fe200078e02ff */
[----:B------:R-:W-:Y:S01]  /*5e60*/  SHF.R.S32.HI R81, RZ, 0x18, R88 ;  /* 0x00000018ff517819 */ /* 0x000fe20000011458 */
[----:B------:R-:W-:Y:S01]  /*5e70*/  IMAD R18, R85, R82, R18 ;  /* 0x0000005255127224 */ /* 0x000fe200078e0212 */
[----:B------:R-:W-:Y:S01]  /*5e80*/  SHF.L.U32 R85, R89, 0x8, RZ ;  /* 0x0000000859557819 */ /* 0x000fe200000006ff */
[C---:B------:R-:W-:Y:S01]  /*5e90*/  IMAD R20, R78.reuse, R24, RZ ;  /* 0x000000184e147224 */ /* 0x040fe200078e02ff */
[----:B------:R-:W-:Y:S01]  /*5ea0*/  I2IP.S8.S32.SAT R107, R13, R12, R107 ;  /* 0x0000000c0d6b7239 */ /* 0x000fe2000000146b */
[----:B------:R-:W-:Y:S01]  /*5eb0*/  IMAD R21, R78, R25, RZ ;  /* 0x000000194e157224 */ /* 0x000fe200078e02ff */
[----:B------:R-:W-:Y:S01]  /*5ec0*/  SHF.R.S32.HI R85, RZ, 0x18, R85 ;  /* 0x00000018ff557819 */ /* 0x000fe20000011455 */
[----:B------:R-:W-:Y:S01]  /*5ed0*/  IMAD R23, R81, R82, R23 ;  /* 0x0000005251177224 */ /* 0x000fe200078e0217 */
[----:B------:R-:W-:Y:S01]  /*5ee0*/  PRMT R81, R90, 0x8880, RZ ;  /* 0x000088805a517816 */ /* 0x000fe200000000ff */
[----:B------:R-:W-:Y:S01]  /*5ef0*/  IMAD R22, R78, R26, RZ ;  /* 0x0000001a4e167224 */ /* 0x000fe200078e02ff */
[----:B------:R1:W-:Y:S01]  /*5f00*/  STS.128 [R153+UR49+0x8200], R104 ;  /* 0x0082006899007988 */ /* 0x0003e20008000c31 */
[----:B------:R-:W-:Y:S01]  /*5f10*/  IMAD R20, R83, R82, R20 ;  /* 0x0000005253147224 */ /* 0x000fe200078e0214 */
[----:B------:R-:W-:Y:S01]  /*5f20*/  I2IP.S8.S32.SAT R112, R23, R18, RZ ;  /* 0x0000001217707239 */ /* 0x000fe200000014ff */
[----:B------:R-:W-:Y:S01]  /*5f30*/  IMAD R21, R84, R82, R21 ;  /* 0x0000005254157224 */ /* 0x000fe200078e0215 */
[----:B------:R-:W-:Y:S01]  /*5f40*/  SHF.R.S32.HI R86, RZ, 0x18, R89 ;  /* 0x00000018ff567819 */ /* 0x000fe20000011459 */
[----:B------:R-:W-:Y:S01]  /*5f50*/  IMAD.U32 R83, R90, 0x10000, RZ ;  /* 0x000100005a537824 */ /* 0x000fe200078e00ff */
[----:B------:R-:W-:Y:S01]  /*5f60*/  I2IP.S8.S32.SAT R112, R17, R16, R112 ;  /* 0x0000001011707239 */ /* 0x000fe20000001470 */
[----:B------:R-:W-:Y:S01]  /*5f70*/  IMAD R27, R78, R27, RZ ;  /* 0x0000001b4e1b7224 */ /* 0x000fe200078e02ff */
[----:B------:R-:W-:Y:S01]  /*5f80*/  SHF.L.U32 R84, R91, 0x10, RZ ;  /* 0x000000105b547819 */ /* 0x000fe200000006ff */
[----:B------:R-:W-:Y:S01]  /*5f90*/  IMAD R22, R85, R82, R22 ;  /* 0x0000005255167224 */ /* 0x000fe200078e0216 */
[----:B------:R-:W-:Y:S01]  /*5fa0*/  SHF.L.U32 R85, R90, 0x8, RZ ;  /* 0x000000085a557819 */ /* 0x000fe200000006ff */
[C---:B------:R-:W-:Y:S01]  /*5fb0*/  IMAD R24, R78.reuse, R28, RZ ;  /* 0x0000001c4e187224 */ /* 0x040fe200078e02ff */
[----:B------:R-:W-:Y:S01]  /*5fc0*/  SHF.R.S32.HI R83, RZ, 0x18, R83 ;  /* 0x00000018ff537819 */ /* 0x000fe20000011453 */
[----:B------:R-:W-:Y:S01]  /*5fd0*/  IMAD R25, R78, R29, RZ ;  /* 0x0000001d4e197224 */ /* 0x000fe200078e02ff */
[----:B------:R-:W-:Y:S01]  /*5fe0*/  SHF.R.S32.HI R84, RZ, 0x18, R84 ;  /* 0x00000018ff547819 */ /* 0x000fe20000011454 */
[----:B------:R-:W-:Y:S01]  /*5ff0*/  IMAD R27, R86, R82, R27 ;  /* 0x00000052561b7224 */ /* 0x000fe200078e021b */
[----:B------:R-:W-:Y:S01]  /*6000*/  SHF.R.S32.HI R85, RZ, 0x18, R85 ;  /* 0x00000018ff557819 */ /* 0x000fe20000011455 */
[C---:B------:R-:W-:Y:S01]  /*6010*/  IMAD R26, R78.reuse, R30, RZ ;  /* 0x0000001e4e1a7224 */ /* 0x040fe200078e02ff */
[----:B------:R-:W-:Y:S01]  /*6020*/  SHF.R.S32.HI R86, RZ, 0x18, R91 ;  /* 0x00000018ff567819 */ /* 0x000fe2000001145b */
[----:B------:R-:W-:Y:S01]  /*6030*/  IMAD R24, R81, R82, R24 ;  /* 0x0000005251187224 */ /* 0x000fe200078e0218 */
[----:B------:R-:W-:Y:S01]  /*6040*/  I2IP.S8.S32.SAT R113, R27, R22, RZ ;  /* 0x000000161b717239 */ /* 0x000fe200000014ff */
[----:B------:R-:W-:Y:S01]  /*6050*/  IMAD R25, R83, R82, R25 ;  /* 0x0000005253197224 */ /* 0x000fe200078e0219 */
[----:B------:R-:W-:Y:S01]  /*6060*/  SHF.R.S32.HI R81, RZ, 0x18, R90 ;  /* 0x00000018ff517819 */ /* 0x000fe2000001145a */
[C---:B------:R-:W-:Y:S01]  /*6070*/  IMAD R31, R78.reuse, R31, RZ ;  /* 0x0000001f4e1f7224 */ /* 0x040fe200078e02ff */
[----:B------:R-:W-:Y:S01]  /*6080*/  I2IP.S8.S32.SAT R113, R21, R20, R113 ;  /* 0x0000001415717239 */ /* 0x000fe20000001471 */
[----:B------:R-:W-:Y:S01]  /*6090*/  IMAD R26, R85, R82, R26 ;  /* 0x00000052551a7224 */ /* 0x000fe200078e021a */
[C---:B------:R-:W-:Y:S01]  /*60a0*/  PRMT R83, R91.reuse, 0x8880, RZ ;  /* 0x000088805b537816 */ /* 0x040fe200000000ff */
[C---:B------:R-:W-:Y:S01]  /*60b0*/  IMAD R28, R78.reuse, R32, RZ ;  /* 0x000000204e1c7224 */ /* 0x040fe200078e02ff */
[----:B------:R-:W-:Y:S01]  /*60c0*/  SHF.L.U32 R85, R91, 0x8, RZ ;  /* 0x000000085b557819 */ /* 0x000fe200000006ff */
[C---:B------:R-:W-:Y:S02]  /*60d0*/  IMAD R29, R78.reuse, R33, RZ ;  /* 0x000000214e1d7224 */ /* 0x040fe400078e02ff */
[----:B------:R-:W-:Y:S01]  /*60e0*/  IMAD R31, R81, R82, R31 ;  /* 0x00000052511f7224 */ /* 0x000fe200078e021f */
[----:B------:R-:W-:Y:S01]  /*60f0*/  SHF.R.S32.HI R85, RZ, 0x18, R85 ;  /* 0x00000018ff557819 */ /* 0x000fe20000011455 */
[----:B------:R-:W-:Y:S01]  /*6100*/  IMAD R30, R78, R34, RZ ;  /* 0x000000224e1e7224 */ /* 0x000fe200078e02ff */
[----:B------:R-:W-:Y:S01]  /*6110*/  PRMT R81, R92, 0x8880, RZ ;  /* 0x000088805c517816 */ /* 0x000fe200000000ff */
[----:B------:R-:W-:Y:S01]  /*6120*/  IMAD R28, R83, R82, R28 ;  /* 0x00000052531c7224 */ /* 0x000fe200078e021c */
[----:B------:R-:W-:Y:S01]  /*6130*/  I2IP.S8.S32.SAT R114, R31, R26, RZ ;  /* 0x0000001a1f727239 */ /* 0x000fe200000014ff */
[----:B------:R-:W-:Y:S01]  /*6140*/  IMAD R29, R84, R82, R29 ;  /* 0x00000052541d7224 */ /* 0x000fe200078e021d */
[----:B------:R-:W-:Y:S01]  /*6150*/  SHF.L.U32 R83, R92, 0x10, RZ ;  /* 0x000000105c537819 */ /* 0x000fe200000006ff */
[----:B------:R-:W-:Y:S01]  /*6160*/  IMAD R35, R78, R35, RZ ;  /* 0x000000234e237224 */ /* 0x000fe200078e02ff */
[----:B------:R-:W-:Y:S01]  /*6170*/  I2IP.S8.S32.SAT R114, R25, R24, R114 ;  /* 0x0000001819727239 */ /* 0x000fe20000001472 */
[----:B------:R-:W-:Y:S01]  /*6180*/  IMAD R30, R85, R82, R30 ;  /* 0x00000052551e7224 */ /* 0x000fe200078e021e */
[----:B------:R-:W-:Y:S01]  /*6190*/  SHF.L.U32 R85, R92, 0x8, RZ ;  /* 0x000000085c557819 */ /* 0x000fe200000006ff */
[C---:B------:R-:W-:Y:S01]  /*61a0*/  IMAD R32, R78.reuse, R36, RZ ;  /* 0x000000244e207224 */ /* 0x040fe200078e02ff */
[----:B------:R-:W-:Y:S01]  /*61b0*/  SHF.R.S32.HI R83, RZ, 0x18, R83 ;  /* 0x00000018ff537819 */ /* 0x000fe20000011453 */
[----:B------:R-:W-:Y:S01]  /*61c0*/  IMAD R33, R78, R37, RZ ;  /* 0x000000254e217224 */ /* 0x000fe200078e02ff */
[----:B------:R-:W-:Y:S01]  /*61d0*/  SHF.R.S32.HI R85, RZ, 0x18, R85 ;  /* 0x00000018ff557819 */ /* 0x000fe20000011455 */
[----:B------:R-:W-:Y:S01]  /*61e0*/  IMAD R35, R86, R82, R35 ;  /* 0x0000005256237224 */ /* 0x000fe200078e0223 */
[----:B------:R-:W-:Y:S01]  /*61f0*/  PRMT R84, R93, 0x8880, RZ ;  /* 0x000088805d547816 */ /* 0x000fe200000000ff */
[----:B------:R-:W-:Y:S01]  /*6200*/  IMAD R34, R78, R38, RZ ;  /* 0x000000264e227224 */ /* 0x000fe200078e02ff */
[----:B------:R-:W-:Y:S01]  /*6210*/  SHF.L.U32 R86, R96, 0x10, RZ ;  /* 0x0000001060567819 */ /* 0x000fe200000006ff */
[----:B------:R-:W-:Y:S01]  /*6220*/  IMAD R32, R81, R82, R32 ;  /* 0x0000005251207224 */ /* 0x000fe200078e0220 */
[----:B------:R-:W-:Y:S01]  /*6230*/  SHF.R.S32.HI R81, RZ, 0x18, R92 ;  /* 0x00000018ff517819 */ /* 0x000fe2000001145c */
[C---:B------:R-:W-:Y:S01]  /*6240*/  IMAD R39, R78.reuse, R39, RZ ;  /* 0x000000274e277224 */ /* 0x040fe200078e02ff */
[----:B------:R-:W-:Y:S01]  /*6250*/  I2IP.S8.S32.SAT R115, R35, R30, RZ ;  /* 0x0000001e23737239 */ /* 0x000fe200000014ff */
[-C--:B------:R-:W-:Y:S02]  /*6260*/  IMAD R33, R83, R82.reuse, R33 ;  /* 0x0000005253217224 */ /* 0x080fe400078e0221 */
[----:B------:R-:W-:Y:S01]  /*6270*/  IMAD R34, R85, R82, R34 ;  /* 0x0000005255227224 */ /* 0x000fe200078e0222 */
[----:B------:R-:W-:Y:S01]  /*6280*/  I2IP.S8.S32.SAT R115, R29, R28, R115 ;  /* 0x0000001c1d737239 */ /* 0x000fe20000001473 */
[C---:B------:R-:W-:Y:S01]  /*6290*/  IMAD.U32 R83, R93.reuse, 0x10000, RZ ;  /* 0x000100005d537824 */ /* 0x040fe200078e00ff */
[----:B------:R-:W-:Y:S01]  /*62a0*/  SHF.L.U32 R85, R93, 0x8, RZ ;  /* 0x000000085d557819 */ /* 0x000fe200000006ff */
[----:B------:R-:W-:Y:S01]  /*62b0*/  IMAD R39, R81, R82, R39 ;  /* 0x0000005251277224 */ /* 0x000fe200078e0227 */
[----:B------:R-:W-:Y:S01]  /*62c0*/  MOV R81, R84 ;  /* 0x0000005400517202 */ /* 0x000fe20000000f00 */
[C---:B------:R-:W-:Y:S01]  /*62d0*/  IMAD R36, R78.reuse, R40, RZ ;  /* 0x000000284e247224 */ /* 0x040fe200078e02ff */
[----:B------:R-:W-:Y:S01]  /*62e0*/  SHF.R.S32.HI R83, RZ, 0x18, R83 ;  /* 0x00000018ff537819 */ /* 0x000fe20000011453 */
[C---:B------:R-:W-:Y:S01]  /*62f0*/  IMAD R37, R78.reuse, R41, RZ ;  /* 0x000000294e257224 */ /* 0x040fe200078e02ff */
[----:B------:R-:W-:Y:S01]  /*6300*/  SHF.R.S32.HI R85, RZ, 0x18, R85 ;  /* 0x00000018ff557819 */ /* 0x000fe20000011455 */
[C---:B------:R-:W-:Y:S01]  /*6310*/  IMAD R38, R78.reuse, R42, RZ ;  /* 0x0000002a4e267224 */ /* 0x040fe200078e02ff */
[----:B------:R1:W-:Y:S01]  /*6320*/  STS.128 [R172+0x8200], R112 ;  /* 0x00820070ac007388 */ /* 0x0003e20000000c00 */
[----:B------:R-:W-:Y:S01]  /*6330*/  IMAD R36, R81, R82, R36 ;  /* 0x0000005251247224 */ /* 0x000fe200078e0224 */
[----:B------:R-:W-:Y:S01]  /*6340*/  I2IP.S8.S32.SAT R120, R39, R34, RZ ;  /* 0x0000002227787239 */ /* 0x000fe200000014ff */
[-C--:B------:R-:W-:Y:S01]  /*6350*/  IMAD R37, R83, R82.reuse, R37 ;  /* 0x0000005253257224 */ /* 0x080fe200078e0225 */
[----:B------:R-:W-:Y:S01]  /*6360*/  SHF.R.S32.HI R84, RZ, 0x18, R93 ;  /* 0x00000018ff547819 */ /* 0x000fe2000001145d */
[----:B------:R-:W-:Y:S01]  /*6370*/  IMAD R43, R78, R43, RZ ;  /* 0x0000002b4e2b7224 */ /* 0x000fe200078e02ff */
[C---:B------:R-:W-:Y:S01]  /*6380*/  SHF.L.U32 R83, R94.reuse, 0x10, RZ ;  /* 0x000000105e537819 */ /* 0x040fe200000006ff */
[----:B------:R-:W-:Y:S01]  /*6390*/  IMAD R38, R85, R82, R38 ;  /* 0x0000005255267224 */ /* 0x000fe200078e0226 */
[----:B------:R-:W-:Y:S01]  /*63a0*/  PRMT R81, R94, 0x8880, RZ ;  /* 0x000088805e517816 */ /* 0x000fe200000000ff */
[----:B------:R-:W-:Y:S01]  /*63b0*/  IMAD R40, R78, R44, RZ ;  /* 0x0000002c4e287224 */ /* 0x000fe200078e02ff */
[----:B------:R-:W-:Y:S01]  /*63c0*/  SHF.L.U32 R85, R94, 0x8, RZ ;  /* 0x000000085e557819 */ /* 0x000fe200000006ff */
[----:B------:R-:W-:Y:S01]  /*63d0*/  IMAD R41, R78, R45, RZ ;  /* 0x0000002d4e297224 */ /* 0x000fe200078e02ff */
[----:B------:R-:W-:Y:S01]  /*63e0*/  SHF.R.S32.HI R83, RZ, 0x18, R83 ;  /* 0x00000018ff537819 */ /* 0x000fe20000011453 */
[----:B------:R-:W-:Y:S01]  /*63f0*/  IMAD R43, R84, R82, R43 ;  /* 0x00000052542b7224 */ /* 0x000fe200078e022b */
[----:B------:R-:W-:Y:S01]  /*6400*/  SHF.R.S32.HI R85, RZ, 0x18, R85 ;  /* 0x00000018ff557819 */ /* 0x000fe20000011455 */
[C---:B------:R-:W-:Y:S01]  /*6410*/  IMAD R42, R78.reuse, R46, RZ ;  /* 0x0000002e4e2a7224 */ /* 0x040fe200078e02ff */
[----:B------:R-:W-:Y:S01]  /*6420*/  I2IP.S8.S32.SAT R120, R33, R32, R120 ;  /* 0x0000002021787239 */ /* 0x000fe20000001478 */
[----:B------:R-:W-:Y:S01]  /*6430*/  IMAD R40, R81, R82, R40 ;  /* 0x0000005251287224 */ /* 0x000fe200078e0228 */
[----:B------:R-:W-:Y:S01]  /*6440*/  SHF.R.S32.HI R84, RZ, 0x18, R94 ;  /* 0x00000018ff547819 */ /* 0x000fe2000001145e */
[----:B------:R-:W-:Y:S01]  /*6450*/  IMAD R47, R78, R47, RZ ;  /* 0x0000002f4e2f7224 */ /* 0x000fe200078e02ff */
[----:B------:R-:W-:Y:S01]  /*6460*/  I2IP.S8.S32.SAT R121, R43, R38, RZ ;  /* 0x000000262b797239 */ /* 0x000fe200000014ff */
[-C--:B------:R-:W-:Y:S01]  /*6470*/  IMAD R41, R83, R82.reuse, R41 ;  /* 0x0000005253297224 */ /* 0x080fe200078e0229 */
[----:B------:R-:W-:Y:S01]  /*6480*/  PRMT R81, R95, 0x8880, RZ ;  /* 0x000088805f517816 */ /* 0x000fe200000000ff */
[-C--:B------:R-:W-:Y:S01]  /*6490*/  IMAD R42, R85, R82.reuse, R42 ;  /* 0x00000052552a7224 */ /* 0x080fe200078e022a */
[----:B------:R-:W-:Y:S01]  /*64a0*/  SHF.L.U32 R83, R95, 0x10, RZ ;  /* 0x000000105f537819 */ /* 0x000fe200000006ff */
[----:B------:R-:W-:Y:S01]  /*64b0*/  IMAD R47, R84, R82, R47 ;  /* 0x00000052542f7224 */ /* 0x000fe200078e022f */
[----:B------:R-:W-:Y:S01]  /*64c0*/  I2IP.S8.S32.SAT R121, R37, R36, R121 ;  /* 0x0000002425797239 */ /* 0x000fe20000001479 */
[C---:B------:R-:W-:Y:S01]  /*64d0*/  IMAD R44, R78.reuse, R48, RZ ;  /* 0x000000304e2c7224 */ /* 0x040fe200078e02ff */
[----:B------:R-:W-:Y:S01]  /*64e0*/  SHF.R.S32.HI R83, RZ, 0x18, R83 ;  /* 0x00000018ff537819 */ /* 0x000fe20000011453 */
[----:B------:R-:W-:Y:S01]  /*64f0*/  IMAD.SHL.U32 R84, R95, 0x100, RZ ;  /* 0x000001005f547824 */ /* 0x000fe200078e00ff */
[----:B------:R-:W-:Y:S01]  /*6500*/  I2IP.S8.S32.SAT R122, R47, R42, RZ ;  /* 0x0000002a2f7a7239 */ /* 0x000fe200000014ff */
[----:B------:R-:W-:Y:S01]  /*6510*/  IMAD R45, R78, R49, RZ ;  /* 0x000000314e2d7224 */ /* 0x000fe200078e02ff */
[----:B------:R-:W-:Y:S01]  /*6520*/  PRMT R85, R96, 0x8880, RZ ;  /* 0x0000888060557816 */ /* 0x000fe200000000ff */
[----:B------:R-:W-:Y:S01]  /*6530*/  IMAD R44, R81, R82, R44 ;  /* 0x00000052512c7224 */ /* 0x000fe200078e022c */
[----:B------:R-:W-:Y:S01]  /*6540*/  SHF.R.S32.HI R81, RZ, 0x18, R84 ;  /* 0x00000018ff517819 */ /* 0x000fe20000011454 */
[C---:B------:R-:W-:Y:S01]  /*6550*/  IMAD R46, R78.reuse, R50, RZ ;  /* 0x000000324e2e7224 */ /* 0x040fe200078e02ff */
[----:B------:R-:W-:Y:S01]  /*6560*/  I2IP.S8.S32.SAT R122, R41, R40, R122 ;  /* 0x00000028297a7239 */ /* 0x000fe2000000147a */
[----:B------:R-:W-:Y:S01]  /*6570*/  IMAD R45, R83, R82, R45 ;  /* 0x00000052532d7224 */ /* 0x000fe200078e022d */
[----:B------:R-:W-:Y:S01]  /*6580*/  SHF.R.S32.HI R83, RZ, 0x18, R95 ;  /* 0x00000018ff537819 */ /* 0x000fe2000001145f */
[----:B------:R-:W-:Y:S01]  /*6590*/  IMAD R51, R78, R51, RZ ;  /* 0x000000334e337224 */ /* 0x000fe200078e02ff */
[----:B------:R-:W-:Y:S01]  /*65a0*/  SHF.L.U32 R84, R96, 0x8, RZ ;  /* 0x0000000860547819 */ /* 0x000fe200000006ff */
[C---:B------:R-:W-:Y:S02]  /*65b0*/  IMAD R48, R78.reuse, R52, RZ ;  /* 0x000000344e307224 */ /* 0x040fe400078e02ff */
[-C--:B------:R-:W-:Y:S01]  /*65c0*/  IMAD R46, R81, R82.reuse, R46 ;  /* 0x00000052512e7224 */ /* 0x080fe200078e022e */
[----:B------:R-:W-:Y:S01]  /*65d0*/  SHF.R.S32.HI R81, RZ, 0x18, R86 ;  /* 0x00000018ff517819 */ /* 0x000fe20000011456 */
[C---:B------:R-:W-:Y:S01]  /*65e0*/  IMAD R49, R78.reuse, R53, RZ ;  /* 0x000000354e317224 */ /* 0x040fe200078e02ff */
[----:B------:R-:W-:Y:S01]  /*65f0*/  SHF.R.S32.HI R86, RZ, 0x18, R99 ;  /* 0x00000018ff567819 */ /* 0x000fe20000011463 */
[----:B------:R-:W-:Y:S01]  /*6600*/  IMAD R51, R83, R82, R51 ;  /* 0x0000005253337224 */ /* 0x000fe200078e0233 */
[----:B------:R-:W-:Y:S01]  /*6610*/  SHF.R.S32.HI R83, RZ, 0x18, R84 ;  /* 0x00000018ff537819 */ /* 0x000fe20000011454 */
[C---:B------:R-:W-:Y:S01]  /*6620*/  IMAD R50, R78.reuse, R54, RZ ;  /* 0x000000364e327224 */ /* 0x040fe200078e02ff */
[----:B------:R-:W-:Y:S01]  /*6630*/  SHF.R.S32.HI R84, RZ, 0x18, R96 ;  /* 0x00000018ff547819 */ /* 0x000fe20000011460 */
[----:B------:R-:W-:Y:S01]  /*6640*/  IMAD R48, R85, R82, R48 ;  /* 0x0000005255307224 */ /* 0x000fe200078e0230 */
[----:B------:R-:W-:Y:S01]  /*6650*/  I2IP.S8.S32.SAT R123, R51, R46, RZ ;  /* 0x0000002e337b7239 */ /* 0x000fe200000014ff */
[C---:B------:R-:W-:Y:S01]  /*6660*/  IMAD R55, R78.reuse, R55, RZ ;  /* 0x000000374e377224 */ /* 0x040fe200078e02ff */
[----:B------:R-:W-:Y:S01]  /*6670*/  SHF.L.U32 R85, R97, 0x10, RZ ;  /* 0x0000001061557819 */ /* 0x000fe200000006ff */
[----:B------:R-:W-:Y:S01]  /*6680*/  IMAD R49, R81, R82, R49 ;  /* 0x0000005251317224 */ /* 0x000fe200078e0231 */
[----:B------:R-:W-:Y:S01]  /*6690*/  PRMT R81, R97, 0x8880, RZ ;  /* 0x0000888061517816 */ /* 0x000fe200000000ff */
[----:B------:R-:W-:Y:S01]  /*66a0*/  IMAD R52, R78, R56, RZ ;  /* 0x000000384e347224 */ /* 0x000fe200078e02ff */
[----:B------:R-:W-:Y:S01]  /*66b0*/  I2IP.S8.S32.SAT R123, R45, R44, R123 ;  /* 0x0000002c2d7b7239 */ /* 0x000fe2000000147b */
[-C--:B------:R-:W-:Y:S01]  /*66c0*/  IMAD R50, R83, R82.reuse, R50 ;  /* 0x0000005253327224 */ /* 0x080fe200078e0232 */
[----:B------:R-:W-:Y:S01]  /*66d0*/  SHF.R.S32.HI R83, RZ, 0x18, R85 ;  /* 0x00000018ff537819 */ /* 0x000fe20000011455 */
[-C--:B------:R-:W-:Y:S01]  /*66e0*/  IMAD R55, R84, R82.reuse, R55 ;  /* 0x0000005254377224 */ /* 0x080fe200078e0237 */
[----:B------:R-:W-:Y:S01]  /*66f0*/  PRMT R85, R98, 0x8880, RZ ;  /* 0x0000888062557816 */ /* 0x000fe200000000ff */
[----:B------:R-:W-:Y:S01]  /*6700*/  IMAD R52, R81, R82, R52 ;  /* 0x0000005251347224 */ /* 0x000fe200078e0234 */
[----:B------:R-:W-:Y:S01]  /*6710*/  SHF.L.U32 R81, R97, 0x8, RZ ;  /* 0x0000000861517819 */ /* 0x000fe200000006ff */
[C---:B------:R-:W-:Y:S01]  /*6720*/  IMAD R53, R78.reuse, R57, RZ ;  /* 0x000000394e357224 */ /* 0x040fe200078e02ff */
[----:B------:R1:W-:Y:S01]  /*6730*/  STS.128 [R171+0x8200], R120 ;  /* 0x00820078ab007388 */ /* 0x0003e20000000c00 */
[----:B------:R-:W-:Y:S01]  /*6740*/  IMAD R54, R78, R58, RZ ;  /* 0x0000003a4e367224 */ /* 0x000fe200078e02ff */
[----:B------:R-:W-:Y:S01]  /*6750*/  SHF.R.S32.HI R81, RZ, 0x18, R81 ;  /* 0x00000018ff517819 */ /* 0x000fe20000011451 */
[----:B------:R-:W-:Y:S01]  /*6760*/  IMAD R53, R83, R82, R53 ;  /* 0x0000005253357224 */ /* 0x000fe200078e0235 */
[----:B------:R-:W-:Y:S01]  /*6770*/  SHF.L.U32 R84, R98, 0x10, RZ ;  /* 0x0000001062547819 */ /* 0x000fe200000006ff */
[C---:B------:R-:W-:Y:S01]  /*6780*/  IMAD R59, R78.reuse, R59, RZ ;  /* 0x0000003b4e3b7224 */ /* 0x040fe200078e02ff */
[----:B------:R-:W-:Y:S01]  /*6790*/  SHF.R.S32.HI R83, RZ, 0x18, R97 ;  /* 0x00000018ff537819 */ /* 0x000fe20000011461 */
[C---:B------:R-:W-:Y:S01]  /*67a0*/  IMAD R56, R78.reuse, R60, RZ ;  /* 0x0000003c4e387224 */ /* 0x040fe200078e02ff */
[----:B------:R-:W-:Y:S01]  /*67b0*/  I2IP.S8.S32.SAT R124, R55, R50, RZ ;  /* 0x00000032377c7239 */ /* 0x000fe200000014ff */
[----:B------:R-:W-:Y:S01]  /*67c0*/  IMAD R54, R81, R82, R54 ;  /* 0x0000005251367224 */ /* 0x000fe200078e0236 */
[----:B------:R-:W-:Y:S01]  /*67d0*/  SHF.R.S32.HI R84, RZ, 0x18, R84 ;  /* 0x00000018ff547819 */ /* 0x000fe20000011454 */
[----:B------:R-:W-:Y:S01]  /*67e0*/  IMAD R57, R78, R61, RZ ;  /* 0x0000003d4e397224 */ /* 0x000fe200078e02ff */
[----:B------:R-:W-:Y:S01]  /*67f0*/  I2IP.S8.S32.SAT R124, R49, R48, R124 ;  /* 0x00000030317c7239 */ /* 0x000fe2000000147c */
[-C--:B------:R-:W-:Y:S01]  /*6800*/  IMAD R59, R83, R82.reuse, R59 ;  /* 0x00000052533b7224 */ /* 0x080fe200078e023b */
[----:B------:R-:W-:Y:S01]  /*6810*/  PRMT R83, R99, 0x8880, RZ ;  /* 0x0000888063537816 */ /* 0x000fe200000000ff */
[-C--:B------:R-:W-:Y:S01]  /*6820*/  IMAD R56, R85, R82.reuse, R56 ;  /* 0x0000005255387224 */ /* 0x080fe200078e0238 */
[----:B------:R-:W-:Y:S01]  /*6830*/  SHF.R.S32.HI R81, RZ, 0x18, R98 ;  /* 0x00000018ff517819 */ /* 0x000fe20000011462 */
[----:B------:R-:W-:Y:S01]  /*6840*/  IMAD R57, R84, R82, R57 ;  /* 0x0000005254397224 */ /* 0x000fe200078e0239 */
[----:B------:R-:W-:Y:S01]  /*6850*/  I2IP.S8.S32.SAT R125, R59, R54, RZ ;  /* 0x000000363b7d7239 */ /* 0x000fe200000014ff */
[C---:B------:R-:W-:Y:S01]  /*6860*/  IMAD R58, R78.reuse, R62, RZ ;  /* 0x0000003e4e3a7224 */ /* 0x040fe200078e02ff */
[C---:B------:R-:W-:Y:S01]  /*6870*/  SHF.L.U32 R85, R99.reuse, 0x8, RZ ;  /* 0x0000000863557819 */ /* 0x040fe200000006ff */
[----:B------:R-:W-:Y:S01]  /*6880*/  IMAD.U32 R84, R99, 0x10000, RZ ;  /* 0x0001000063547824 */ /* 0x000fe200078e00ff */
[----:B------:R-:W-:Y:S01]  /*6890*/  I2IP.S8.S32.SAT R125, R53, R52, R125 ;  /* 0x00000034357d7239 */ /* 0x000fe2000000147d */
[C---:B------:R-:W-:Y:S01]  /*68a0*/  IMAD R63, R78.reuse, R63, RZ ;  /* 0x0000003f4e3f7224 */ /* 0x040fe200078e02ff */
[----:B------:R-:W-:Y:S01]  /*68b0*/  SHF.R.S32.HI R85, RZ, 0x18, R85 ;  /* 0x00000018ff557819 */ /* 0x000fe20000011455 */
[C---:B------:R-:W-:Y:S01]  /*68c0*/  IMAD R60, R78.reuse, R64, RZ ;  /* 0x000000404e3c7224 */ /* 0x040fe200078e02ff */
[----:B------:R-:W-:Y:S01]  /*68d0*/  SHF.R.S32.HI R84, RZ, 0x18, R84 ;  /* 0x00000018ff547819 */ /* 0x000fe20000011454 */
[-C--:B------:R-:W-:Y:S02]  /*68e0*/  IMAD R58, R87, R82.reuse, R58 ;  /* 0x00000052573a7224 */ /* 0x080fe400078e023a */
[C---:B------:R-:W-:Y:S02]  /*68f0*/  IMAD R61, R78.reuse, R65, RZ ;  /* 0x000000414e3d7224 */ /* 0x040fe400078e02ff */
[-C--:B------:R-:W-:Y:S02]  /*6900*/  IMAD R63, R81, R82.reuse, R63 ;  /* 0x00000052513f7224 */ /* 0x080fe400078e023f */
[----:B------:R-:W-:Y:S02]  /*6910*/  IMAD R60, R83, R82, R60 ;  /* 0x00000052533c7224 */ /* 0x000fe400078e023c */
[----:B------:R-:W-:Y:S01]  /*6920*/  IMAD R62, R78, R66, RZ ;  /* 0x000000424e3e7224 */ /* 0x000fe200078e02ff */
[----:B------:R-:W-:Y:S01]  /*6930*/  I2IP.S8.S32.SAT R126, R63, R58, RZ ;  /* 0x0000003a3f7e7239 */ /* 0x000fe200000014ff */
[----:B------:R-:W-:Y:S02]  /*6940*/  IMAD R61, R84, R82, R61 ;  /* 0x00000052543d7224 */ /* 0x000fe400078e023d */
[----:B------:R-:W-:Y:S01]  /*6950*/  IMAD R67, R78, R67, RZ ;  /* 0x000000434e437224 */ /* 0x000fe200078e02ff */
[----:B------:R-:W-:Y:S01]  /*6960*/  I2IP.S8.S32.SAT R126, R57, R56, R126 ;  /* 0x00000038397e7239 */ /* 0x000fe2000000147e */
[-C--:B------:R-:W-:Y:S02]  /*6970*/  IMAD R62, R85, R82.reuse, R62 ;  /* 0x00000052553e7224 */ /* 0x080fe400078e023e */
[----:B------:R-:W-:Y:S05]  /*6980*/  IMAD R67, R86, R82, R67 ;  /* 0x0000005256437224 */ /* 0x000fea00078e0243 */
[----:B------:R-:W-:Y:S04]  /*6990*/  I2IP.S8.S32.SAT R127, R67, R62, RZ ;  /* 0x0000003e437f7239 */ /* 0x000fe800000014ff */
[----:B------:R-:W-:Y:S05]  /*69a0*/  I2IP.S8.S32.SAT R127, R61, R60, R127 ;  /* 0x0000003c3d7f7239 */ /* 0x000fea000000147f */
[----:B------:R1:W-:Y:S01]  /*69b0*/  STS.128 [R170+0x8200], R124 ;  /* 0x0082007caa007388 */ /* 0x0003e20000000c00 */
[----:B------:R-:W-:Y:S01]  /*69c0*/  @!PT LDS RZ, [RZ] ;  /* 0x00000000fffff984 */ /* 0x000fe20000000800 */
[----:B------:R-:W-:Y:S01]  /*69d0*/  @!PT LDS RZ, [RZ] ;  /* 0x00000000fffff984 */ /* 0x000fe20000000800 */
[----:B------:R-:W-:Y:S01]  /*69e0*/  @!PT LDS RZ, [RZ] ;  /* 0x00000000fffff984 */ /* 0x000fe20000000800 */
[----:B------:R-:W-:Y:S01]  /*69f0*/  @!PT LDS RZ, [RZ] ;  /* 0x00000000fffff984 */ /* 0x000fe20000000800 */
[----:B------:R2:W-:Y:S07]  /*6a00*/  MEMBAR.ALL.CTA ;  /* 0x0000000000007992 */ /* 0x0005ee0000008000 */
[----:B--2---:R-:W2:Y:S02]  /*6a10*/  FENCE.VIEW.ASYNC.S ;  /* 0x00000000000073c6 */ /* 0x004ea40000000000 */
[----:B--2---:R-:W-:Y:S06]  /*6a20*/  BAR.SYNC.DEFER_BLOCKING 0x1, 0x80 ;  /* 0x0042000000007b1d */ /* 0x004fec0000010000 */
[----:B------:R-:W-:Y:S05]  /*6a30*/  @P0 BRA `(.L_x_95) ;  /* 0x0000000000280947 */ /* 0x000fea0003800000 */
[----:B------:R-:W-:Y:S02]  /*6a40*/  UIADD3 UR4, UPT, UPT, UR49, 0x8200, URZ ;  /* 0x0000820031047890 */ /* 0x000fe4000fffe0ff */
[----:B------:R-:W-:Y:S01]  /*6a50*/  UIADD3 UR6, UP0, UPT, UR52, 0x680, URZ ;  /* 0x0000068034067890 */ /* 0x000fe2000ff1e0ff */
[----:B------:R-:W-:Y:S03]  /*6a60*/  UMOV UR43, UR36 ;  /* 0x00000024002b7c82 */ /* 0x000fe60008000000 */
[----:B------:R-:W-:Y:S01]  /*6a70*/  MOV R166, UR4 ;  /* 0x0000000400a67c02 */ /* 0x000fe20008000f00 */
[----:B------:R-:W-:Y:S03]  /*6a80*/  UIADD3.X UR7, UPT, UPT, URZ, UR53, URZ, UP0, !UPT ;  /* 0x00000035ff077290 */ /* 0x000fe600087fe4ff */
[----:B------:R-:W-:Y:S11]  /*6a90*/  R2UR UR40, R166 ;  /* 0x00000000a62872ca */ /* 0x000ff600000e0000 */
[----:B------:R-:W-:Y:S02]  /*6aa0*/  @!UPT UIADD3 URZ, UPT, UPT, URZ, URZ, URZ ;  /* 0x000000fffffff290 */ /* 0x000fe4000fffe0ff */
[----:B------:R2:W-:Y:S01]  /*6ab0*/  UTMASTG.3D [UR40], [UR6] ;  /* 0x00000028060073b5 */ /* 0x0005e20008010000 */
[----:B------:R0:W-:Y:S01]  /*6ac0*/  UTMACMDFLUSH ;  /* 0x00000000000079b7 */ /* 0x0001e20000000000 */
[----:B--2---:R-:W-:Y:S04]  /*6ad0*/  DEPBAR.LE SB0, 0x1 ;  /* 0x000080400000791a */ /* 0x004fe80000000000 */
.L_x_95:
[----:B------:R-:W-:Y:S05]  /*6ae0*/  BSYNC.RECONVERGENT B0 ;  /* 0x0000000000007941 */ /* 0x000fea0003800200 */
.L_x_94:
[----:B------:R-:W-:Y:S06]  /*6af0*/  BAR.SYNC.DEFER_BLOCKING 0x1, 0x80 ;  /* 0x0042000000007b1d */ /* 0x000fec0000010000 */
[----:B------:R-:W2:Y:S01]  /*6b00*/  @P6 SYNCS.PHASECHK.TRANS64.TRYWAIT P0, [R118+URZ+0x20], R119 ;  /* 0x00002077760065a7 */ /* 0x000ea200080011ff */
[----:B------:R-:W-:Y:S01]  /*6b10*/  BSSY B1, `(.L_x_96) ;  /* 0x0000023000017945 */ /* 0x000fe20003800000 */
[----:B--2---:R-:W-:Y:S03]  /*6b20*/  @P6 SEL R109, RZ, 0x1, !P0 ;  /* 0x00000001ff6d6807 */ /* 0x004fe60004000000 */
[----:B------:R-:W-:Y:S05]  /*6b30*/  @!P6 BRA `(.L_x_97) ;  /* 0x000000000080e947 */ /* 0x000fea0003800000 */
[----:B------:R-:W-:Y:S01]  /*6b40*/  ISETP.NE.AND P1, PT, R110, RZ, PT ;  /* 0x000000ff6e00720c */ /* 0x000fe20003f25270 */
[----:B------:R-:W-:Y:S01]  /*6b50*/  BSSY B0, `(.L_x_98) ;  /* 0x000000a000007945 */ /* 0x000fe20003800000 */
[----:B------:R-:W-:Y:S11]  /*6b60*/  ISETP.NE.AND P0, PT, R109, RZ, PT ;  /* 0x000000ff6d00720c */ /* 0x000ff60003f05270 */
[----:B------:R-:W-:Y:S04]  /*6b70*/  @P1 IMAD R5, R160, 0x2000, R111 ;  /* 0x00002000a0051824 */ /* 0x000fe800078e026f */
[--C-:B------:R-:W-:Y:S01]  /*6b80*/  @P1 IMAD.IADD R4, R165, 0x1, R5.reuse ;  /* 0x00000001a5041824 */ /* 0x100fe200078e0205 */
[----:B------:R-:W-:Y:S01]  /*6b90*/  @P1 IADD3 R2, PT, PT, R164, R5, RZ ;  /* 0x00000005a4021210 */ /* 0x000fe20007ffe0ff */
[----:B------:R-:W-:Y:S01]  /*6ba0*/  @P1 IMAD.IADD R0, R116, 0x1, R5 ;  /* 0x0000000174001824 */ /* 0x000fe200078e0205 */
[----:B------:R-:W-:Y:S06]  /*6bb0*/  @P0 BRA `(.L_x_99) ;  /* 0x00000000000c0947 */ /* 0x000fec0003800000 */
[----:B------:R-:W-:Y:S04]  /*6bc0*/  SHF.L.U32 R3, R159, 0x1f, RZ ;  /* 0x0000001f9f037819 */ /* 0x000fe800000006ff */
[----:B------:R-:W2:Y:S02]  /*6bd0*/  SYNCS.PHASECHK.TRANS64.TRYWAIT P0, [R118+URZ+0x20], R3 ;  /* 0x00002003760075a7 */ /* 0x000ea400080011ff */
[----:B--2---:R-:W-:Y:S05]  /*6be0*/  @!P0 BRA `(.L_x_100) ;  /* 0x0000004800d08947 */ /* 0x004fea0003800000 */
.L_x_99:
[----:B------:R-:W-:Y:S05]  /*6bf0*/  BSYNC B0 ;  /* 0x0000000000007941 */ /* 0x000fea0003800000 */
.L_x_98:
[----:B------:R-:W-:Y:S01]  /*6c00*/  ISETP.NE.AND P0, PT, R110, RZ, PT ;  /* 0x000000ff6e00720c */ /* 0x000fe20003f05270 */
[----:B--2---:R-:W-:Y:S02]  /*6c10*/  VIADD R118, R118, 0x40 ;  /* 0x0000004076767836 */ /* 0x004fe40000000000 */
[----:B------:R-:W-:Y:S02]  /*6c20*/  IMAD.U32 R3, RZ, RZ, UR37 ;  /* 0x00000025ff037e24 */ /* 0x000fe4000f8e00ff */
[----:B------:R-:W-:Y:S03]  /*6c30*/  VIADD R160, R160, 0x1 ;  /* 0x00000001a0a07836 */ /* 0x000fe60000000000 */
[----:B------:R-:W-:Y:S05]  /*6c40*/  PRMT R3, R3, 0x654, R118 ;  /* 0x0000065403037816 */ /* 0x000fea0000000076 */
[----:B------:R2:W3:Y:S04]  /*6c50*/  @P0 LDS.128 R100, [R5+0x200] ;  /* 0x0002000005640984 */ /* 0x0004e80000000c00 */
[----:B------:R2:W4:Y:S04]  /*6c60*/  @P0 LDS.128 R88, [R4+0x200] ;  /* 0x0002000004580984 */ /* 0x0005280000000c00 */
        /* <DEDUP_REMOVED lines=9> */
[----:B------:R-:W-:Y:S02]  /*6d00*/  SEL R6, RZ, 0x1, P0 ;  /* 0x00000001ff067807 */ /* 0x000fe40000000000 */
[----:B------:R-:W-:Y:S02]  /*6d10*/  SEL R160, R160, RZ, P0 ;  /* 0x000000ffa0a07207 */ /* 0x000fe40000000000 */
[----:B------:R-:W-:Y:S01]  /*6d20*/  LOP3.LUT R159, R159, R6, RZ, 0x3c, !PT ;  /* 0x000000069f9f7212 */ /* 0x000fe200078e3cff */
[----:B-----5:R2:W-:Y:S06]  /*6d30*/  SYNCS.ARRIVE.TRANS64.RED.A1T0 RZ, [R3+URZ], RZ ;  /* 0x000000ff03ff79a7 */ /* 0x0205ec00081004ff */
.L_x_97:
[----:B------:R-:W-:Y:S05]  /*6d40*/  BSYNC B1 ;  /* 0x0000000000017941 */ /* 0x000fea0003800000 */
.L_x_96:
[----:B--2---:R-:W-:Y:S05]  /*6d50*/  VIADD R3, R80, 0x40 ;  /* 0x0000004050037836 */ /* 0x004fea0000000000 */
[----:B------:R-:W-:Y:S04]  /*6d60*/  SHF.R.U32.HI R3, RZ, 0x15, R3 ;  /* 0x00000015ff037819 */ /* 0x000fe80000011603 */
[----:B------:R-:W-:Y:S11]  /*6d70*/  LOP3.LUT P0, RZ, R3, 0x3, R154, 0x48, !PT ;  /* 0x0000000303ff7812 */ /* 0x000ff6000780489a */
[----:B------:R-:W-:Y:S02]  /*6d80*/  @!UPT UIADD3 URZ, UPT, UPT, URZ, URZ, URZ ;  /* 0x000000fffffff290 */ /* 0x000fe4000fffe0ff */
[----:B------:R-:W-:Y:S05]  /*6d90*/  @!P0 BRA `(.L_x_101) ;  /* 0x0000000000408947 */ /* 0x000fea0003800000 */
[----:B------:R-:W2:Y:S01]  /*6da0*/  LDCU.64 UR8, c[0x4][0x78] ;  /* 0x01000f00ff0877ac */ /* 0x000ea20008000a00 */
[----:B------:R-:W-:Y:S01]  /*6db0*/  MOV R3, 0x0 ;  /* 0x0000000000037802 */ /* 0x000fe20000000f00 */
[----:B------:R-:W-:Y:S02]  /*6dc0*/  HFMA2 R12, -RZ, RZ, 0, 5.9604644775390625e-08 ;  /* 0x00000001ff0c7431 */ /* 0x000fe400000001ff */
[----:B------:R-:W-:Y:S02]  /*6dd0*/  IMAD.MOV.U32 R8, RZ, RZ, 0x192 ;  /* 0x00000192ff087424 */ /* 0x000fe400078e00ff */
[----:B------:R-:W-:Y:S01]  /*6de0*/  IMAD.MOV.U32 R13, RZ, RZ, RZ ;  /* 0x000000ffff0d7224 */ /* 0x000fe200078e00ff */
[----:B------:R-:W5:Y:S01]  /*6df0*/  LDCU.64 UR6, c[0x4][0x80] ;  /* 0x01001000ff0677ac */ /* 0x000f620008000a00 */
[----:B------:R-:W1:Y:S01]  /*6e00*/  LDC.64 R2, c[0x4][R3] ;  /* 0x0100000003027b82 */ /* 0x000e620000000a00 */
[----:B------:R-:W3:Y:S01]  /*6e10*/  LDCU.64 UR4, c[0x4][0x18] ;  /* 0x01000300ff0477ac */ /* 0x000ee20008000a00 */
[----:B--2---:R-:W-:Y:S01]  /*6e20*/  MOV R5, UR9 ;  /* 0x0000000900057c02 */ /* 0x004fe20008000f00 */
[----:B------:R-:W-:Y:S01]  /*6e30*/  IMAD.U32 R4, RZ, RZ, UR8 ;  /* 0x00000008ff047e24 */ /* 0x000fe2000f8e00ff */
[----:B-----5:R-:W-:Y:S01]  /*6e40*/  MOV R7, UR7 ;  /* 0x0000000700077c02 */ /* 0x020fe20008000f00 */
[----:B------:R-:W-:Y:S01]  /*6e50*/  IMAD.U32 R6, RZ, RZ, UR6 ;  /* 0x00000006ff067e24 */ /* 0x000fe2000f8e00ff */
[----:B---3--:R-:W-:Y:S01]  /*6e60*/  MOV R11, UR5 ;  /* 0x00000005000b7c02 */ /* 0x008fe20008000f00 */
[----:B------:R-:W-:Y:S02]  /*6e70*/  IMAD.U32 R10, RZ, RZ, UR4 ;  /* 0x00000004ff0a7e24 */ /* 0x000fe4000f8e00ff */
[----:B------:R-:W-:Y:S07]  /*6e80*/  LEPC R20, `(.L_x_101) ;  /* 0x000000001014794e */ /* 0x000fee0000000000 */
[----:B-1--4-:R-:W-:Y:S05]  /*6e90*/  CALL.ABS.NOINC R2 ;  /* 0x0000000002007343 */ /* 0x012fea0003c00000 */
.L_x_101:
[----:B------:R-:W-:Y:S05]  /*6ea0*/  WARPSYNC.ALL ;  /* 0x0000000000007948 */ /* 0x000fea0003800000 */
[----:B------:R-:W-:Y:S01]  /*6eb0*/  R2UR UR4, R80 ;  /* 0x00000000500472ca */ /* 0x000fe200000e0000 */
[----:B------:R-:W-:Y:S01]  /*6ec0*/  BSSY.RECONVERGENT B0, `(.L_x_102) ;  /* 0x000011c000007945 */ /* 0x000fe20003800200 */
[C---:B---3--:R-:W-:Y:S02]  /*6ed0*/  PRMT R81, R100.reuse, 0x8880, RZ ;  /* 0x0000888064517816 */ /* 0x048fe400000000ff */
[C---:B------:R-:W-:Y:S02]  /*6ee0*/  SHF.L.U32 R84, R100.reuse, 0x8, RZ ;  /* 0x0000000864547819 */ /* 0x040fe400000006ff */
[----:B------:R-:W-:Y:S02]  /*6ef0*/  SHF.L.U32 R83, R100, 0x10, RZ ;  /* 0x0000001064537819 */ /* 0x000fe400000006ff */
[----:B------:R-:W-:Y:S02]  /*6f00*/  SHF.R.S32.HI R84, RZ, 0x18, R84 ;  /* 0x00000018ff547819 */ /* 0x000fe40000011454 */
[----:B------:R-:W-:Y:S02]  /*6f10*/  SHF.R.S32.HI R83, RZ, 0x18, R83 ;  /* 0x00000018ff537819 */ /* 0x000fe40000011453 */
[----:B------:R-:W-:Y:S01]  /*6f20*/  ISETP.NE.AND P0, PT, R167, RZ, PT ;  /* 0x000000ffa700720c */ /* 0x000fe20003f05270 */
[----:B------:R-:W2:Y:S01]  /*6f30*/  LDTM.x64 R4, tmem[UR4+0x40] ;  /* 0x00004004000479ee */ /* 0x000ea20008340000 */
[----:B------:R-:W-:Y:S01]  /*6f40*/  ISETP.NE.AND P6, PT, R117, RZ, PT ;  /* 0x000000ff7500720c */ /* 0x000fe20003fc5270 */
[C---:B--2---:R-:W-:Y:S02]  /*6f50*/  IMAD R0, R78.reuse, R4, RZ ;  /* 0x000000044e007224 */ /* 0x044fe400078e02ff */
[C---:B------:R-:W-:Y:S02]  /*6f60*/  IMAD R3, R78.reuse, R6, RZ ;  /* 0x000000064e037224 */ /* 0x040fe400078e02ff */
[C---:B------:R-:W-:Y:S02]  /*6f70*/  IMAD R4, R78.reuse, R8, RZ ;  /* 0x000000084e047224 */ /* 0x040fe400078e02ff */
[C---:B------:R-:W-:Y:S02]  /*6f80*/  IMAD R6, R78.reuse, R10, RZ ;  /* 0x0000000a4e067224 */ /* 0x040fe400078e02ff */
[C---:B------:R-:W-:Y:S02]  /*6f90*/  IMAD R2, R78.reuse, R5, RZ ;  /* 0x000000054e027224 */ /* 0x040fe400078e02ff */
[C---:B------:R-:W-:Y:S02]  /*6fa0*/  IMAD R8, R78.reuse, R12, RZ ;  /* 0x0000000c4e087224 */ /* 0x040fe400078e02ff */
[C---:B------:R-:W-:Y:S02]  /*6fb0*/  IMAD R10, R78.reuse, R14, RZ ;  /* 0x0000000e4e0a7224 */ /* 0x040fe400078e02ff */
[C---:B------:R-:W-:Y:S02]  /*6fc0*/  IMAD R5, R78.reuse, R9, RZ ;  /* 0x000000094e057224 */ /* 0x040fe400078e02ff */
[----:B------:R-:W-:Y:S01]  /*6fd0*/  IMAD R0, R81, R82, R0 ;  /* 0x0000005251007224 */ /* 0x000fe200078e0200 */
[----:B------:R-:W-:Y:S01]  /*6fe0*/  SHF.L.U32 R81, R101, 0x8, RZ ;  /* 0x0000000865517819 */ /* 0x000fe200000006ff */
[C---:B------:R-:W-:Y:S02]  /*6ff0*/  IMAD R12, R78.reuse, R16, RZ ;  /* 0x000000104e0c7224 */ /* 0x040fe400078e02ff */
[C---:B------:R-:W-:Y:S01]  /*7000*/  IMAD R14, R78.reuse, R18, RZ ;  /* 0x000000124e0e7224 */ /* 0x040fe200078e02ff */
[----:B------:R-:W-:Y:S01]  /*7010*/  SHF.R.S32.HI R81, RZ, 0x18, R81 ;  /* 0x00000018ff517819 */ /* 0x000fe20000011451 */
[C---:B------:R-:W-:Y:S02]  /*7020*/  IMAD R9, R78.reuse, R13, RZ ;  /* 0x0000000d4e097224 */ /* 0x040fe400078e02ff */
[C---:B------:R-:W-:Y:S02]  /*7030*/  IMAD R16, R78.reuse, R20, RZ ;  /* 0x000000144e107224 */ /* 0x040fe400078e02ff */
[C---:B------:R-:W-:Y:S02]  /*7040*/  IMAD R18, R78.reuse, R22, RZ ;  /* 0x000000164e127224 */ /* 0x040fe400078e02ff */
[C---:B------:R-:W-:Y:S02]  /*7050*/  IMAD R13, R78.reuse, R17, RZ ;  /* 0x000000114e0d7224 */ /* 0x040fe400078e02ff */
[C---:B------:R-:W-:Y:S02]  /*7060*/  IMAD R20, R78.reuse, R24, RZ ;  /* 0x000000184e147224 */ /* 0x040fe400078e02ff */
[C---:B------:R-:W-:Y:S02]  /*7070*/  IMAD R22, R78.reuse, R26, RZ ;  /* 0x0000001a4e167224 */ /* 0x040fe400078e02ff */
[----:B------:R-:W-:Y:S01]  /*7080*/  IMAD R2, R83, R82, R2 ;  /* 0x0000005253027224 */ /* 0x000fe200078e0202 */
[----:B------:R-:W-:Y:S01]  /*7090*/  SHF.R.S32.HI R83, RZ, 0x18, R101 ;  /* 0x00000018ff537819 */ /* 0x000fe20000011465 */
[C---:B------:R-:W-:Y:S02]  /*70a0*/  IMAD R17, R78.reuse, R21, RZ ;  /* 0x000000154e117224 */ /* 0x040fe400078e02ff */
[C---:B------:R-:W-:Y:S02]  /*70b0*/  IMAD R24, R78.reuse, R28, RZ ;  /* 0x0000001c4e187224 */ /* 0x040fe400078e02ff */
[C---:B------:R-:W-:Y:S02]  /*70c0*/  IMAD R26, R78.reuse, R30, RZ ;  /* 0x0000001e4e1a7224 */ /* 0x040fe400078e02ff */
[C---:B------:R-:W-:Y:S02]  /*70d0*/  IMAD R21, R78.reuse, R25, RZ ;  /* 0x000000194e157224 */ /* 0x040fe400078e02ff */
[C---:B------:R-:W-:Y:S02]  /*70e0*/  IMAD R28, R78.reuse, R32, RZ ;  /* 0x000000204e1c7224 */ /* 0x040fe400078e02ff */
[----:B------:R-:W-:Y:S02]  /*70f0*/  IMAD R30, R78, R34, RZ ;  /* 0x000000224e1e7224 */ /* 0x000fe400078e02ff */
[----:B------:R-:W-:Y:S02]  /*7100*/  IMAD R3, R84, R82, R3 ;  /* 0x0000005254037224 */ /* 0x000fe400078e0203 */
[C---:B------:R-:W-:Y:S02]  /*7110*/  IMAD R25, R78.reuse, R29, RZ ;  /* 0x0000001d4e197224 */ /* 0x040fe400078e02ff */
        /* <DEDUP_REMOVED lines=14> */
[C---:B------:R-:W-:Y:S01]  /*7200*/  IMAD R60, R78.reuse, R64, RZ ;  /* 0x000000404e3c7224 */ /* 0x040fe200078e02ff */
[----:B------:R-:W-:Y:S01]  /*7210*/  SHF.R.S32.HI R64, RZ, 0x18, R100 ;  /* 0x00000018ff407819 */ /* 0x000fe20000011464 */
[C---:B------:R-:W-:Y:S02]  /*7220*/  IMAD R34, R78.reuse, R38, RZ ;  /* 0x000000264e227224 */ /* 0x040fe400078e02ff */
[C---:B------:R-:W-:Y:S02]  /*7230*/  IMAD R38, R78.reuse, R42, RZ ;  /* 0x0000002a4e267224 */ /* 0x040fe400078e02ff */
[C---:B------:R-:W-:Y:S02]  /*7240*/  IMAD R57, R78.reuse, R61, RZ ;  /* 0x0000003d4e397224 */ /* 0x040fe400078e02ff */
[C---:B------:R-:W-:Y:S01]  /*7250*/  IMAD R61, R78.reuse, R65, RZ ;  /* 0x000000414e3d7224 */ /* 0x040fe200078e02ff */
[C---:B------:R-:W-:Y:S01]  /*7260*/  PRMT R65, R101.reuse, 0x8880, RZ ;  /* 0x0000888065417816 */ /* 0x040fe200000000ff */
[C---:B------:R-:W-:Y:S02]  /*7270*/  IMAD R42, R78.reuse, R46, RZ ;  /* 0x0000002e4e2a7224 */ /* 0x040fe400078e02ff */
[C---:B------:R-:W-:Y:S02]  /*7280*/  IMAD R46, R78.reuse, R50, RZ ;  /* 0x000000324e2e7224 */ /* 0x040fe400078e02ff */
[C---:B------:R-:W-:Y:S02]  /*7290*/  IMAD R51, R78.reuse, R51, RZ ;  /* 0x000000334e337224 */ /* 0x040fe400078e02ff */
[C---:B------:R-:W-:Y:S02]  /*72a0*/  IMAD R50, R78.reuse, R54, RZ ;  /* 0x000000364e327224 */ /* 0x040fe400078e02ff */
[C---:B------:R-:W-:Y:S02]  /*72b0*/  IMAD R54, R78.reuse, R58, RZ ;  /* 0x0000003a4e367224 */ /* 0x040fe400078e02ff */
[C---:B------:R-:W-:Y:S02]  /*72c0*/  IMAD R58, R78.reuse, R62, RZ ;  /* 0x0000003e4e3a7224 */ /* 0x040fe400078e02ff */
[C---:B------:R-:W-:Y:S01]  /*72d0*/  IMAD R62, R78.reuse, R66, RZ ;  /* 0x000000424e3e7224 */ /* 0x040fe200078e02ff */
[----:B------:R-:W-:Y:S01]  /*72e0*/  SHF.L.U32 R66, R101, 0x10, RZ ;  /* 0x0000001065427819 */ /* 0x000fe200000006ff */
[C---:B------:R-:W-:Y:S02]  /*72f0*/  IMAD R7, R78.reuse, R7, RZ ;  /* 0x000000074e077224 */ /* 0x040fe400078e02ff */
[----:B------:R-:W-:Y:S01]  /*7300*/  IMAD R11, R78, R11, RZ ;  /* 0x0000000b4e0b7224 */ /* 0x000fe200078e02ff */
[----:B------:R-:W-:Y:S01]  /*7310*/  SHF.R.S32.HI R66, RZ, 0x18, R66 ;  /* 0x00000018ff427819 */ /* 0x000fe20000011442 */
[-C--:B------:R-:W-:Y:S01]  /*7320*/  IMAD R7, R64, R82.reuse, R7 ;  /* 0x0000005240077224 */ /* 0x080fe200078e0207 */
[C---:B------:R-:W-:Y:S01]  /*7330*/  PRMT R64, R102.reuse, 0x8880, RZ ;  /* 0x0000888066407816 */ /* 0x040fe200000000ff */
[-C--:B------:R-:W-:Y:S01]  /*7340*/  IMAD R4, R65, R82.reuse, R4 ;  /* 0x0000005241047224 */ /* 0x080fe200078e0204 */
[----:B------:R-:W-:Y:S01]  /*7350*/  SHF.L.U32 R65, R102, 0x10, RZ ;  /* 0x0000001066417819 */ /* 0x000fe200000006ff */
[-C--:B------:R-:W-:Y:S02]  /*7360*/  IMAD R5, R66, R82.reuse, R5 ;  /* 0x0000005242057224 */ /* 0x080fe400078e0205 */
[-C--:B------:R-:W-:Y:S01]  /*7370*/  IMAD R6, R81, R82.reuse, R6 ;  /* 0x0000005251067224 */ /* 0x080fe200078e0206 */
[----:B------:R-:W-:Y:S01]  /*7380*/  I2IP.S8.S32.SAT R81, R7, R3, RZ ;  /* 0x0000000307517239 */ /* 0x000fe200000014ff */
[----:B------:R-:W-:Y:S01]  /*7390*/  IMAD R11, R83, R82, R11 ;  /* 0x00000052530b7224 */ /* 0x000fe200078e020b */
[----:B------:R-:W-:Y:S01]  /*73a0*/  SHF.L.U32 R7, R102, 0x8, RZ ;  /* 0x0000000866077819 */ /* 0x000fe200000006ff */
[C---:B------:R-:W-:Y:S01]  /*73b0*/  IMAD R15, R78.reuse, R15, RZ ;  /* 0x0000000f4e0f7224 */ /* 0x040fe200078e02ff */
[----:B------:R-:W-:Y:S01]  /*73c0*/  MOV R3, R64 ;  /* 0x0000004000037202 */ /* 0x000fe20000000f00 */
[C---:B------:R-:W-:Y:S01]  /*73d0*/  IMAD R19, R78.reuse, R19, RZ ;  /* 0x000000134e137224 */ /* 0x040fe200078e02ff */
[----:B------:R-:W-:Y:S01]  /*73e0*/  I2IP.S8.S32.SAT R11, R11, R6, RZ ;  /* 0x000000060b0b7239 */ /* 0x000fe200000014ff */
[C---:B------:R-:W-:Y:S01]  /*73f0*/  IMAD R23, R78.reuse, R23, RZ ;  /* 0x000000174e177224 */ /* 0x040fe200078e02ff */
[----:B------:R-:W-:Y:S01]  /*7400*/  SHF.R.S32.HI R6, RZ, 0x18, R65 ;  /* 0x00000018ff067819 */ /* 0x000fe20000011441 */
[----:B------:R-:W-:Y:S01]  /*7410*/  IMAD R8, R3, R82, R8 ;  /* 0x0000005203087224 */ /* 0x000fe200078e0208 */
[----:B------:R-:W-:Y:S01]  /*7420*/  SHF.R.S32.HI R7, RZ, 0x18, R7 ;  /* 0x00000018ff077819 */ /* 0x000fe20000011407 */
[----:B------:R-:W-:Y:S01]  /*7430*/  IMAD R27, R78, R27, RZ ;  /* 0x0000001b4e1b7224 */ /* 0x000fe200078e02ff */
[----:B------:R-:W-:Y:S01]  /*7440*/  I2IP.S8.S32.SAT R84, R2, R0, R81 ;  /* 0x0000000002547239 */ /* 0x000fe20000001451 */
[-C--:B------:R-:W-:Y:S01]  /*7450*/  IMAD R9, R6, R82.reuse, R9 ;  /* 0x0000005206097224 */ /* 0x080fe200078e0209 */
[----:B------:R-:W-:Y:S01]  /*7460*/  SHF.L.U32 R2, R103, 0x10, RZ ;  /* 0x0000001067027819 */ /* 0x000fe200000006ff */
[----:B------:R-:W-:Y:S01]  /*7470*/  IMAD R10, R7, R82, R10 ;  /* 0x00000052070a7224 */ /* 0x000fe200078e020a */
[----:B------:R-:W-:Y:S01]  /*7480*/  SHF.R.S32.HI R0, RZ, 0x18, R102 ;  /* 0x00000018ff007819 */ /* 0x000fe20000011466 */
[C---:B------:R-:W-:Y:S01]  /*7490*/  IMAD R31, R78.reuse, R31, RZ ;  /* 0x0000001f4e1f7224 */ /* 0x040fe200078e02ff */
[----:B------:R-:W-:Y:S01]  /*74a0*/  I2IP.S8.S32.SAT R85, R5, R4, R11 ;  /* 0x0000000405557239 */ /* 0x000fe2000000140b */
[----:B------:R-:W-:Y:S01]  /*74b0*/  IMAD R35, R78, R35, RZ ;  /* 0x000000234e237224 */ /* 0x000fe200078e02ff */
[C---:B------:R-:W-:Y:S01]  /*74c0*/  PRMT R3, R103.reuse, 0x8880, RZ ;  /* 0x0000888067037816 */ /* 0x040fe200000000ff */
[-C--:B------:R-:W-:Y:S01]  /*74d0*/  IMAD R15, R0, R82.reuse, R15 ;  /* 0x00000052000f7224 */ /* 0x080fe200078e020f */
[----:B------:R-:W-:Y:S01]  /*74e0*/  SHF.L.U32 R5, R103, 0x8, RZ ;  /* 0x0000000867057819 */ /* 0x000fe200000006ff */
[C---:B------:R-:W-:Y:S01]  /*74f0*/  IMAD R39, R78.reuse, R39, RZ ;  /* 0x000000274e277224 */ /* 0x040fe200078e02ff */
[----:B------:R-:W-:Y:S01]  /*7500*/  SHF.R.S32.HI R2, RZ, 0x18, R2 ;  /* 0x00000018ff027819 */ /* 0x000fe20000011402 */
[-C--:B------:R-:W-:Y:S01]  /*7510*/  IMAD R12, R3, R82.reuse, R12 ;  /* 0x00000052030c7224 */ /* 0x080fe200078e020c */
[----:B------:R-:W-:Y:S01]  /*7520*/  SHF.R.S32.HI R5, RZ, 0x18, R5 ;  /* 0x00000018ff057819 */ /* 0x000fe20000011405 */
[----:B------:R-:W-:Y:S01]  /*7530*/  IMAD R43, R78, R43, RZ ;  /* 0x0000002b4e2b7224 */ /* 0x000fe200078e02ff */
[----:B------:R-:W-:Y:S01]  /*7540*/  SHF.R.S32.HI R4, RZ, 0x18, R103 ;  /* 0x00000018ff047819 */ /* 0x000fe20000011467 */
[-C--:B------:R-:W-:Y:S01]  /*7550*/  IMAD R13, R2, R82.reuse, R13 ;  /* 0x00000052020d7224 */ /* 0x080fe200078e020d */
[C---:B----4-:R-:W-:Y:S01]  /*7560*/  SHF.L.U32 R0, R88.reuse, 0x10, RZ ;  /* 0x0000001058007819 */ /* 0x050fe200000006ff */
[-C--:B------:R-:W-:Y:S01]  /*7570*/  IMAD R14, R5, R82.reuse, R14 ;  /* 0x00000052050e7224 */ /* 0x080fe200078e020e */
[C---:B------:R-:W-:Y:S01]  /*7580*/  PRMT R3, R88.reuse, 0x8880, RZ ;  /* 0x0000888058037816 */ /* 0x040fe200000000ff */
[----:B------:R-:W-:Y:S01]  /*7590*/  IMAD.SHL.U32 R2, R88, 0x100, RZ ;  /* 0x0000010058027824 */ /* 0x000fe200078e00ff */
[----:B------:R-:W-:Y:S01]  /*75a0*/  SHF.R.S32.HI R0, RZ, 0x18, R0 ;  /* 0x00000018ff007819 */ /* 0x000fe20000011400 */
[-C--:B------:R-:W-:Y:S01]  /*75b0*/  IMAD R19, R4, R82.reuse, R19 ;  /* 0x0000005204137224 */ /* 0x080fe200078e0213 */
[----:B------:R-:W-:Y:S01]  /*75c0*/  SHF.L.U32 R4, R89, 0x10, RZ ;  /* 0x0000001059047819 */ /* 0x000fe200000006ff */
[-C--:B------:R-:W-:Y:S01]  /*75d0*/  IMAD R16, R3, R82.reuse, R16 ;  /* 0x0000005203107224 */ /* 0x080fe200078e0210 */
[----:B------:R-:W-:Y:S01]  /*75e0*/  SHF.R.S32.HI R5, RZ, 0x18, R2 ;  /* 0x00000018ff057819 */ /* 0x000fe20000011402 */
[-C--:B------:R-:W-:Y:S01]  /*75f0*/  IMAD R17, R0, R82.reuse, R17 ;  /* 0x0000005200117224 */ /* 0x080fe200078e0211 */
[----:B------:R-:W-:Y:S01]  /*7600*/  SHF.R.S32.HI R0, RZ, 0x18, R88 ;  /* 0x00000018ff007819 */ /* 0x000fe20000011458 */
[----:B------:R-:W-:Y:S01]  /*7610*/  IMAD R47, R78, R47, RZ ;  /* 0x0000002f4e2f7224 */ /* 0x000fe200078e02ff */
[----:B------:R-:W-:Y:S01]  /*7620*/  PRMT R3, R89, 0x8880, RZ ;  /* 0x0000888059037816 */ /* 0x000fe200000000ff */
[-C--:B------:R-:W-:Y:S01]  /*7630*/  IMAD R18, R5, R82.reuse, R18 ;  /* 0x0000005205127224 */ /* 0x080fe200078e0212 */
[----:B------:R-:W-:Y:S01]  /*7640*/  SHF.L.U32 R2, R89, 0x8, RZ ;  /* 0x0000000859027819 */ /* 0x000fe200000006ff */
[-C--:B------:R-:W-:Y:S01]  /*7650*/  IMAD R23, R0, R82.reuse, R23 ;  /* 0x0000005200177224 */ /* 0x080fe200078e0217 */
[----:B------:R-:W-:Y:S01]  /*7660*/  SHF.R.S32.HI R0, RZ, 0x18, R4 ;  /* 0x00000018ff007819 */ /* 0x000fe20000011404 */
[-C--:B------:R-:W-:Y:S01]  /*7670*/  IMAD R20, R3, R82.reuse, R20 ;  /* 0x0000005203147224 */ /* 0x080fe200078e0214 */
[----:B------:R-:W-:Y:S01]  /*7680*/  SHF.R.S32.HI R5, RZ, 0x18, R2 ;  /* 0x00000018ff057819 */ /* 0x000fe20000011402 */
[----:B------:R-:W-:Y:S01]  /*7690*/  IMAD R55, R78, R55, RZ ;  /* 0x000000374e377224 */ /* 0x000fe200078e02ff */
[----:B------:R-:W-:Y:S01]  /*76a0*/  SHF.R.S32.HI R2, RZ, 0x18, R89 ;  /* 0x00000018ff027819 */ /* 0x000fe20000011459 */
[-C--:B------:R-:W-:Y:S01]  /*76b0*/  IMAD R21, R0, R82.reuse, R21 ;  /* 0x0000005200157224 */ /* 0x080fe200078e0215 */
[C---:B------:R-:W-:Y:S01]  /*76c0*/  SHF.L.U32 R0, R90.reuse, 0x10, RZ ;  /* 0x000000105a007819 */ /* 0x040fe200000006ff */
[-C--:B------:R-:W-:Y:S01]  /*76d0*/  IMAD R22, R5, R82.reuse, R22 ;  /* 0x0000005205167224 */ /* 0x080fe200078e0216 */
[----:B------:R-:W-:Y:S01]  /*76e0*/  PRMT R3, R90, 0x8880, RZ ;  /* 0x000088805a037816 */ /* 0x000fe200000000ff */
        /* <DEDUP_REMOVED lines=9> */
[----:B------:R-:W-:Y:S01]  /*7780*/  SHF.L.U32 R0, R91, 0x10, RZ ;  /* 0x000000105b007819 */ /* 0x000fe200000006ff */
[-C--:B------:R-:W-:Y:S01]  /*7790*/  IMAD R26, R5, R82.reuse, R26 ;  /* 0x00000052051a7224 */ /* 0x080fe200078e021a */
[C---:B------:R-:W-:Y:S01]  /*77a0*/  PRMT R3, R91.reuse, 0x8880, RZ ;  /* 0x000088805b037816 */ /* 0x040fe200000000ff */
[-C--:B------:R-:W-:Y:S01]  /*77b0*/  IMAD R31, R2, R82.reuse, R31 ;  /* 0x00000052021f7224 */ /* 0x080fe200078e021f */
[----:B------:R-:W-:Y:S01]  /*77c0*/  SHF.L.U32 R2, R91, 0x8, RZ ;  /* 0x000000085b027819 */ /* 0x000fe200000006ff */
[----:B------:R-:W-:Y:S01]  /*77d0*/  IMAD R67, R78, R67, RZ ;  /* 0x000000434e437224 */ /* 0x000fe200078e02ff */
[----:B------:R-:W-:Y:S01]  /*77e0*/  SHF.R.S32.HI R0, RZ, 0x18, R0 ;  /* 0x00000018ff007819 */ /* 0x000fe20000011400 */
[-C--:B------:R-:W-:Y:S01]  /*77f0*/  IMAD R28, R3, R82.reuse, R28 ;  /* 0x00000052031c7224 */ /* 0x080fe200078e021c */
[----:B------:R-:W-:Y:S02]  /*7800*/  SHF.R.S32.HI R5, RZ, 0x18, R2 ;  /* 0x00000018ff057819 */ /* 0x000fe40000011402 */
[----:B------:R-:W-:Y:S01]  /*7810*/  SHF.R.S32.HI R2, RZ, 0x18, R91 ;  /* 0x00000018ff027819 */ /* 0x000fe2000001145b */
[-C--:B------:R-:W-:Y:S01]  /*7820*/  IMAD R29, R0, R82.reuse, R29 ;  /* 0x00000052001d7224 */ /* 0x080fe200078e021d */
[C---:B-1----:R-:W-:Y:S01]  /*7830*/  PRMT R3, R92.reuse, 0x8880, RZ ;  /* 0x000088805c037816 */ /* 0x042fe200000000ff */
[----:B------:R-:W-:Y:S01]  /*7840*/  IMAD.U32 R0, R92, 0x10000, RZ ;  /* 0x000100005c007824 */ /* 0x000fe200078e00ff */
[----:B------:R-:W-:Y:S01]  /*7850*/  SHF.L.U32 R4, R93, 0x10, RZ ;  /* 0x000000105d047819 */ /* 0x000fe200000006ff */
[----:B------:R-:W-:Y:S01]  /*7860*/  IMAD R30, R5, R82, R30 ;  /* 0x00000052051e7224 */ /* 0x000fe200078e021e */
[----:B------:R-:W-:Y:S01]  /*7870*/  I2IP.S8.S32.SAT R10, R15, R10, RZ ;  /* 0x0000000a0f0a7239 */ /* 0x000fe200000014ff */
[-C--:B------:R-:W-:Y:S01]  /*7880*/  IMAD R35, R2, R82.reuse, R35 ;  /* 0x0000005202237224 */ /* 0x080fe200078e0223 */
[----:B------:R-:W-:Y:S01]  /*7890*/  SHF.L.U32 R2, R92, 0x8, RZ ;  /* 0x000000085c027819 */ /* 0x000fe200000006ff */
[-C--:B------:R-:W-:Y:S01]  /*78a0*/  IMAD R32, R3, R82.reuse, R32 ;  /* 0x0000005203207224 */ /* 0x080fe200078e0220 */
[----:B------:R-:W-:Y:S02]  /*78b0*/  SHF.R.S32.HI R0, RZ, 0x18, R0 ;  /* 0x00000018ff007819 */ /* 0x000fe40000011400 */
[----:B------:R-:W-:Y:S02]  /*78c0*/  SHF.R.S32.HI R5, RZ, 0x18, R2 ;  /* 0x00000018ff057819 */ /* 0x000fe40000011402 */
[----:B------:R-:W-:Y:S01]  /*78d0*/  PRMT R3, R93, 0x8880, RZ ;  /* 0x000088805d037816 */ /* 0x000fe200000000ff */
[-C--:B------:R-:W-:Y:S01]  /*78e0*/  IMAD R33, R0, R82.reuse, R33 ;  /* 0x0000005200217224 */ /* 0x080fe200078e0221 */
[----:B------:R-:W-:Y:S01]  /*78f0*/  SHF.R.S32.HI R0, RZ, 0x18, R92 ;  /* 0x00000018ff007819 */ /* 0x000fe2000001145c */
[----:B------:R-:W-:Y:S01]  /*7900*/  IMAD R34, R5, R82, R34 ;  /* 0x0000005205227224 */ /* 0x000fe200078e0222 */
[----:B------:R-:W-:Y:S02]  /*7910*/  SHF.L.U32 R2, R93, 0x8, RZ ;  /* 0x000000085d027819 */ /* 0x000fe400000006ff */
[----:B------:R-:W-:Y:S01]  /*7920*/  I2IP.S8.S32.SAT R14, R19, R14, RZ ;  /* 0x0000000e130e7239 */ /* 0x000fe200000014ff */
[-C--:B------:R-:W-:Y:S01]  /*7930*/  IMAD R39, R0, R82.reuse, R39 ;  /* 0x0000005200277224 */ /* 0x080fe200078e0227 */
[----:B------:R-:W-:Y:S01]  /*7940*/  SHF.R.S32.HI R0, RZ, 0x18, R4 ;  /* 0x00000018ff007819 */ /* 0x000fe20000011404 */
[-C--:B------:R-:W-:Y:S01]  /*7950*/  IMAD R36, R3, R82.reuse, R36 ;  /* 0x0000005203247224 */ /* 0x080fe200078e0224 */
[----:B------:R-:W-:Y:S02]  /*7960*/  SHF.R.S32.HI R5, RZ, 0x18, R2 ;  /* 0x00000018ff057819 */ /* 0x000fe40000011402 */
[----:B------:R-:W-:Y:S01]  /*7970*/  SHF.L.U32 R2, R94, 0x10, RZ ;  /* 0x000000105e027819 */ /* 0x000fe200000006ff */
[-C--:B------:R-:W-:Y:S01]  /*7980*/  IMAD R37, R0, R82.reuse, R37 ;  /* 0x0000005200257224 */ /* 0x080fe200078e0225 */
[----:B------:R-:W-:Y:S01]  /*7990*/  SHF.R.S32.HI R0, RZ, 0x18, R93 ;  /* 0x00000018ff007819 */ /* 0x000fe2000001145d */
[-C--:B------:R-:W-:Y:S01]  /*79a0*/  IMAD R38, R5, R82.reuse, R38 ;  /* 0x0000005205267224 */ /* 0x080fe200078e0226 */
[C---:B------:R-:W-:Y:S02]  /*79b0*/  PRMT R3, R94.reuse, 0x8880, RZ ;  /* 0x000088805e037816 */ /* 0x040fe400000000ff */
[----:B------:R-:W-:Y:S01]  /*79c0*/  SHF.L.U32 R5, R94, 0x8, RZ ;  /* 0x000000085e057819 */ /* 0x000fe200000006ff */
[-C--:B------:R-:W-:Y:S01]  /*79d0*/  IMAD R43, R0, R82.reuse, R43 ;  /* 0x00000052002b7224 */ /* 0x080fe200078e022b */
[----:B------:R-:W-:Y:S01]  /*79e0*/  SHF.R.S32.HI R2, RZ, 0x18, R2 ;  /* 0x00000018ff027819 */ /* 0x000fe20000011402 */
[-C--:B------:R-:W-:Y:S01]  /*79f0*/  IMAD R40, R3, R82.reuse, R40 ;  /* 0x0000005203287224 */ /* 0x080fe200078e0228 */
[----:B------:R-:W-:Y:S02]  /*7a00*/  SHF.R.S32.HI R5, RZ, 0x18, R5 ;  /* 0x00000018ff057819 */ /* 0x000fe40000011405 */
[----:B------:R-:W-:Y:S01]  /*7a10*/  SHF.R.S32.HI R4, RZ, 0x18, R94 ;  /* 0x00000018ff047819 */ /* 0x000fe2000001145e */
[-C--:B------:R-:W-:Y:S01]  /*7a20*/  IMAD R41, R2, R82.reuse, R41 ;  /* 0x0000005202297224 */ /* 0x080fe200078e0229 */
[----:B------:R-:W-:Y:S01]  /*7a30*/  SHF.L.U32 R0, R95, 0x10, RZ ;  /* 0x000000105f007819 */ /* 0x000fe200000006ff */
[-C--:B------:R-:W-:Y:S01]  /*7a40*/  IMAD R42, R5, R82.reuse, R42 ;  /* 0x00000052052a7224 */ /* 0x080fe200078e022a */
[C---:B------:R-:W-:Y:S01]  /*7a50*/  PRMT R3, R95.reuse, 0x8880, RZ ;  /* 0x000088805f037816 */ /* 0x040fe200000000ff */
[-C--:B------:R-:W-:Y:S01]  /*7a60*/  IMAD R47, R4, R82.reuse, R47 ;  /* 0x00000052042f7224 */ /* 0x080fe200078e022f */
[----:B------:R-:W-:Y:S02]  /*7a70*/  SHF.L.U32 R2, R95, 0x8, RZ ;  /* 0x000000085f027819 */ /* 0x000fe400000006ff */
[----:B------:R-:W-:Y:S01]  /*7a80*/  SHF.R.S32.HI R0, RZ, 0x18, R0 ;  /* 0x00000018ff007819 */ /* 0x000fe20000011400 */
[-C--:B------:R-:W-:Y:S01]  /*7a90*/  IMAD R44, R3, R82.reuse, R44 ;  /* 0x00000052032c7224 */ /* 0x080fe200078e022c */
[----:B------:R-:W-:Y:S02]  /*7aa0*/  SHF.R.S32.HI R5, RZ, 0x18, R2 ;  /* 0x00000018ff057819 */ /* 0x000fe40000011402 */
[----:B------:R-:W-:Y:S01]  /*7ab0*/  SHF.R.S32.HI R2, RZ, 0x18, R95 ;  /* 0x00000018ff027819 */ /* 0x000fe2000001145f */
[-C--:B------:R-:W-:Y:S01]  /*7ac0*/  IMAD R45, R0, R82.reuse, R45 ;  /* 0x00000052002d7224 */ /* 0x080fe200078e022d */
[----:B------:R-:W-:Y:S01]  /*7ad0*/  PRMT R3, R96, 0x8880, RZ ;  /* 0x0000888060037816 */ /* 0x000fe200000000ff */
[-C--:B------:R-:W-:Y:S01]  /*7ae0*/  IMAD R46, R5, R82.reuse, R46 ;  /* 0x00000052052e7224 */ /* 0x080fe200078e022e */
[C---:B------:R-:W-:Y:S01]  /*7af0*/  SHF.L.U32 R4, R97.reuse, 0x10, RZ ;  /* 0x0000001061047819 */ /* 0x040fe200000006ff */
[-C--:B------:R-:W-:Y:S01]  /*7b00*/  IMAD R51, R2, R82.reuse, R51 ;  /* 0x0000005202337224 */ /* 0x080fe200078e0233 */
[----:B------:R-:W-:Y:S01]  /*7b10*/  SHF.R.S32.HI R2, RZ, 0x18, R96 ;  /* 0x00000018ff027819 */ /* 0x000fe20000011460 */
[C---:B------:R-:W-:Y:S01]  /*7b20*/  IMAD.U32 R0, R96.reuse, 0x10000, RZ ;  /* 0x0001000060007824 */ /* 0x040fe200078e00ff */
[----:B------:R-:W-:Y:S01]  /*7b30*/  PRMT R5, R97, 0x8880, RZ ;  /* 0x0000888061057816 */ /* 0x000fe200000000ff */
[-C--:B------:R-:W-:Y:S01]  /*7b40*/  IMAD R48, R3, R82.reuse, R48 ;  /* 0x0000005203307224 */ /* 0x080fe200078e0230 */
[----:B------:R-:W-:Y:S02]  /*7b50*/  SHF.L.U32 R3, R96, 0x8, RZ ;  /* 0x0000000860037819 */ /* 0x000fe400000006ff */
[----:B------:R-:W-:Y:S02]  /*7b60*/  SHF.R.S32.HI R0, RZ, 0x18, R0 ;  /* 0x00000018ff007819 */ /* 0x000fe40000011400 */
[----:B------:R-:W-:Y:S02]  /*7b70*/  SHF.R.S32.HI R3, RZ, 0x18, R3 ;  /* 0x00000018ff037819 */ /* 0x000fe40000011403 */
[----:B------:R-:W-:Y:S01]  /*7b80*/  SHF.R.S32.HI R4, RZ, 0x18, R4 ;  /* 0x00000018ff047819 */ /* 0x000fe20000011404 */
[-C--:B------:R-:W-:Y:S01]  /*7b90*/  IMAD R49, R0, R82.reuse, R49 ;  /* 0x0000005200317224 */ /* 0x080fe200078e0231 */
[----:B------:R-:W-:Y:S01]  /*7ba0*/  SHF.R.S32.HI R0, RZ, 0x18, R97 ;  /* 0x00000018ff007819 */ /* 0x000fe20000011461 */
[-C--:B------:R-:W-:Y:S01]  /*7bb0*/  IMAD R50, R3, R82.reuse, R50 ;  /* 0x0000005203327224 */ /* 0x080fe200078e0232 */
[----:B------:R-:W-:Y:S01]  /*7bc0*/  SHF.L.U32 R3, R97, 0x8, RZ ;  /* 0x0000000861037819 */ /* 0x000fe200000006ff */
[-C--:B------:R-:W-:Y:S01]  /*7bd0*/  IMAD R55, R2, R82.reuse, R55 ;  /* 0x0000005202377224 */ /* 0x080fe200078e0237 */
        /* <DEDUP_REMOVED lines=8> */
[----:B------:R-:W-:Y:S01]  /*7c60*/  IMAD R59, R0, R82, R59 ;  /* 0x00000052003b7224 */ /* 0x000fe200078e023b */
[----:B------:R-:W-:Y:S01]  /*7c70*/  I2IP.S8.S32.SAT R18, R23, R18, RZ ;  /* 0x0000001217127239 */ /* 0x000fe200000014ff */
[----:B------:R-:W-:Y:S01]  /*7c80*/  IMAD R56, R5, R82, R56 ;  /* 0x0000005205387224 */ /* 0x000fe200078e0238 */
[----:B------:R-:W-:Y:S01]  /*7c90*/  I2IP.S8.S32.SAT R86, R9, R8, R10 ;  /* 0x0000000809567239 */ /* 0x000fe2000000140a */
[----:B------:R-:W-:Y:S01]  /*7ca0*/  IMAD R57, R2, R82, R57 ;  /* 0x0000005202397224 */ /* 0x000fe200078e0239 */
[----:B------:R-:W-:Y:S02]  /*7cb0*/  I2IP.S8.S32.SAT R87, R13, R12, R14 ;  /* 0x0000000c0d577239 */ /* 0x000fe4000000140e */
[----:B------:R-:W-:Y:S02]  /*7cc0*/  SHF.R.S32.HI R7, RZ, 0x18, R7 ;  /* 0x00000018ff077819 */ /* 0x000fe40000011407 */
[----:B------:R-:W-:Y:S01]  /*7cd0*/  SHF.L.U32 R2, R99, 0x10, RZ ;  /* 0x0000001063027819 */ /* 0x000fe200000006ff */
[----:B------:R1:W-:Y:S01]  /*7ce0*/  STS.128 [R153+UR49+0xa200], R84 ;  /* 0x00a2005499007988 */ /* 0x0003e20008000c31 */
[----:B------:R-:W-:Y:S01]  /*7cf0*/  SHF.R.S32.HI R0, RZ, 0x18, R98 ;  /* 0x00000018ff007819 */ /* 0x000fe20000011462 */
[----:B------:R-:W-:Y:S01]  /*7d00*/  IMAD R58, R7, R82, R58 ;  /* 0x00000052073a7224 */ /* 0x000fe200078e023a */
[----:B------:R-:W-:Y:S02]  /*7d10*/  I2IP.S8.S32.SAT R16, R17, R16, R18 ;  /* 0x0000001011107239 */ /* 0x000fe40000001412 */
[----:B------:R-:W-:Y:S01]  /*7d20*/  I2IP.S8.S32.SAT R17, R27, R22, RZ ;  /* 0x000000161b117239 */ /* 0x000fe200000014ff */
[----:B------:R-:W-:Y:S01]  /*7d30*/  IMAD R63, R0, R82, R63 ;  /* 0x00000052003f7224 */ /* 0x000fe200078e023f */
[----:B------:R-:W-:Y:S02]  /*7d40*/  I2IP.S8.S32.SAT R18, R31, R26, RZ ;  /* 0x0000001a1f127239 */ /* 0x000fe400000014ff */
[----:B------:R-:W-:Y:S02]  /*7d50*/  I2IP.S8.S32.SAT R19, R35, R30, RZ ;  /* 0x0000001e23137239 */ /* 0x000fe400000014ff */
[C---:B------:R-:W-:Y:S02]  /*7d60*/  PRMT R3, R99.reuse, 0x8880, RZ ;  /* 0x0000888063037816 */ /* 0x040fe400000000ff */
[----:B------:R-:W-:Y:S02]  /*7d70*/  SHF.L.U32 R5, R99, 0x8, RZ ;  /* 0x0000000863057819 */ /* 0x000fe400000006ff */
[----:B------:R-:W-:Y:S01]  /*7d80*/  SHF.R.S32.HI R2, RZ, 0x18, R2 ;  /* 0x00000018ff027819 */ /* 0x000fe20000011402 */
[----:B------:R-:W-:Y:S01]  /*7d90*/  IMAD R60, R3, R82, R60 ;  /* 0x00000052033c7224 */ /* 0x000fe200078e023c */
[----:B------:R-:W-:Y:S02]  /*7da0*/  I2IP.S8.S32.SAT R17, R21, R20, R17 ;  /* 0x0000001415117239 */ /* 0x000fe40000001411 */
[----:B------:R-:W-:Y:S01]  /*7db0*/  I2IP.S8.S32.SAT R18, R25, R24, R18 ;  /* 0x0000001819127239 */ /* 0x000fe20000001412 */
[----:B------:R-:W-:Y:S01]  /*7dc0*/  IMAD R61, R2, R82, R61 ;  /* 0x00000052023d7224 */ /* 0x000fe200078e023d */
[----:B------:R-:W-:Y:S02]  /*7dd0*/  I2IP.S8.S32.SAT R19, R29, R28, R19 ;  /* 0x0000001c1d137239 */ /* 0x000fe40000001413 */
[----:B------:R-:W-:Y:S02]  /*7de0*/  SHF.R.S32.HI R5, RZ, 0x18, R5 ;  /* 0x00000018ff057819 */ /* 0x000fe40000011405 */
[----:B------:R-:W-:Y:S01]  /*7df0*/  SHF.R.S32.HI R4, RZ, 0x18, R99 ;  /* 0x00000018ff047819 */ /* 0x000fe20000011463 */
[----:B------:R1:W-:Y:S01]  /*7e00*/  STS.128 [R172+0xa200], R16 ;  /* 0x00a20010ac007388 */ /* 0x0003e20000000c00 */
[----:B------:R-:W-:Y:S01]  /*7e10*/  I2IP.S8.S32.SAT R34, R39, R34, RZ ;  /* 0x0000002227227239 */ /* 0x000fe200000014ff */
[----:B------:R-:W-:Y:S01]  /*7e20*/  IMAD R62, R5, R82, R62 ;  /* 0x00000052053e7224 */ /* 0x000fe200078e023e */
[----:B------:R-:W-:Y:S01]  /*7e30*/  I2IP.S8.S32.SAT R38, R43, R38, RZ ;  /* 0x000000262b267239 */ /* 0x000fe200000014ff */
[----:B------:R-:W-:Y:S01]  /*7e40*/  IMAD R67, R4, R82, R67 ;  /* 0x0000005204437224 */ /* 0x000fe200078e0243 */
[----:B------:R-:W-:Y:S02]  /*7e50*/  I2IP.S8.S32.SAT R42, R47, R42, RZ ;  /* 0x0000002a2f2a7239 */ /* 0x000fe400000014ff */
[----:B------:R-:W-:Y:S02]  /*7e60*/  I2IP.S8.S32.SAT R35, R51, R46, RZ ;  /* 0x0000002e33237239 */ /* 0x000fe400000014ff */
[----:B------:R-:W-:Y:S02]  /*7e70*/  I2IP.S8.S32.SAT R32, R33, R32, R34 ;  /* 0x0000002021207239 */ /* 0x000fe40000001422 */
[----:B------:R-:W-:Y:S02]  /*7e80*/  I2IP.S8.S32.SAT R33, R37, R36, R38 ;  /* 0x0000002425217239 */ /* 0x000fe40000001426 */
[----:B------:R-:W-:Y:S02]  /*7e90*/  I2IP.S8.S32.SAT R34, R41, R40, R42 ;  /* 0x0000002829227239 */ /* 0x000fe4000000142a */
[----:B------:R-:W-:Y:S02]  /*7ea0*/  I2IP.S8.S32.SAT R35, R45, R44, R35 ;  /* 0x0000002c2d237239 */ /* 0x000fe40000001423 */
[----:B------:R-:W-:Y:S02]  /*7eb0*/  I2IP.S8.S32.SAT R50, R55, R50, RZ ;  /* 0x0000003237327239 */ /* 0x000fe400000014ff */
[----:B------:R-:W-:Y:S01]  /*7ec0*/  I2IP.S8.S32.SAT R54, R59, R54, RZ ;  /* 0x000000363b367239 */ /* 0x000fe200000014ff */
[----:B------:R1:W-:Y:S01]  /*7ed0*/  STS.128 [R171+0xa200], R32 ;  /* 0x00a20020ab007388 */ /* 0x0003e20000000c00 */
[----:B------:R-:W-:Y:S02]  /*7ee0*/  I2IP.S8.S32.SAT R58, R63, R58, RZ ;  /* 0x0000003a3f3a7239 */ /* 0x000fe400000014ff */
[----:B------:R-:W-:Y:S02]  /*7ef0*/  I2IP.S8.S32.SAT R62, R67, R62, RZ ;  /* 0x0000003e433e7239 */ /* 0x000fe400000014ff */
[----:B------:R-:W-:Y:S02]  /*7f00*/  I2IP.S8.S32.SAT R48, R49, R48, R50 ;  /* 0x0000003031307239 */ /* 0x000fe40000001432 */
[----:B------:R-:W-:Y:S02]  /*7f10*/  I2IP.S8.S32.SAT R49, R53, R52, R54 ;  /* 0x0000003435317239 */ /* 0x000fe40000001436 */
[----:B------:R-:W-:Y:S02]  /*7f20*/  I2IP.S8.S32.SAT R50, R57, R56, R58 ;  /* 0x0000003839327239 */ /* 0x000fe4000000143a */
[----:B------:R-:W-:Y:S02]  /*7f30*/  I2IP.S8.S32.SAT R51, R61, R60, R62 ;  /* 0x0000003c3d337239 */ /* 0x000fe4000000143e */
[----:B------:R-:W-:Y:S02]  /*7f40*/  LEA R0, R160, UR49, 0x3 ;  /* 0x00000031a0007c11 */ /* 0x000fe4000f8e18ff */
[----:B------:R-:W-:Y:S01]  /*7f50*/  @P6 SHF.L.U32 R3, R159, 0x1f, RZ ;  /* 0x0000001f9f036819 */ /* 0x000fe200000006ff */
        /* <DEDUP_REMOVED lines=9> */
[----:B------:R-:W-:Y:S02]  /*7ff0*/  UIADD3 UR8, UP0, UPT, UR52, 0x680, URZ ;  /* 0x0000068034087890 */ /* 0x000fe4000ff1e0ff */
[----:B------:R-:W-:Y:S02]  /*8000*/  UIADD3 UR5, UPT, UPT, UR41, 0x40, URZ ;  /* 0x0000004029057890 */ /* 0x000fe4000fffe0ff */
[----:B------:R-:W-:Y:S02]  /*8010*/  UIADD3 UR4, UPT, UPT, UR49, 0xa200, URZ ;  /* 0x0000a20031047890 */ /* 0x000fe4000fffe0ff */
[----:B------:R-:W-:Y:S01]  /*8020*/  UIADD3.X UR9, UPT, UPT, URZ, UR53, URZ, UP0, !UPT ;  /* 0x00000035ff097290 */ /* 0x000fe200087fe4ff */
[----:B------:R-:W-:Y:S01]  /*8030*/  UMOV UR6, UR42 ;  /* 0x0000002a00067c82 */ /* 0x000fe20008000000 */
[----:B------:R-:W-:Y:S07]  /*8040*/  UMOV UR7, UR36 ;  /* 0x0000002400077c82 */ /* 0x000fee0008000000 */
[----:B------:R2:W-:Y:S01]  /*8050*/  UTMASTG.3D [UR4], [UR8] ;  /* 0x00000004080073b5 */ /* 0x0005e20008010000 */
[----:B------:R0:W-:Y:S01]  /*8060*/  UTMACMDFLUSH ;  /* 0x00000000000079b7 */ /* 0x0001e20000000000 */
[----:B--2---:R-:W-:Y:S04]  /*8070*/  DEPBAR.LE SB0, 0x1 ;  /* 0x000080400000791a */ /* 0x004fe80000000000 */
.L_x_103:
[----:B------:R-:W-:Y:S05]  /*8080*/  BSYNC.RECONVERGENT B0 ;  /* 0x0000000000007941 */ /* 0x000fea0003800200 */
.L_x_102:
        /* <DEDUP_REMOVED lines=16> */
.L_x_107:
[----:B------:R-:W-:Y:S05]  /*8190*/  BSYNC B0 ;  /* 0x0000000000007941 */ /* 0x000fea0003800000 */
.L_x_106:
        /* <DEDUP_REMOVED lines=19> */
[----:B--234-:R-:W-:Y:S02]  /*82d0*/  LOP3.LUT R159, R159, R0, RZ, 0x3c, !PT ;  /* 0x000000009f9f7212 */ /* 0x01cfe400078e3cff */
.L_x_105:
[----:B------:R-:W-:Y:S05]  /*82e0*/  BSYNC B1 ;  /* 0x0000000000017941 */ /* 0x000fea0003800000 */
.L_x_104:
[----:B------:R-:W-:Y:S05]  /*82f0*/  VIADD R3, R80, 0x80 ;  /* 0x0000008050037836 */ /* 0x000fea0000000000 */
        /* <DEDUP_REMOVED lines=9> */
[----:B------:R-:W3:Y:S01]  /*8390*/  LDCU.64 UR6, c[0x4][0x80] ;  /* 0x01001000ff0677ac */ /* 0x000ee20008000a00 */
[----:B------:R-:W4:Y:S01]  /*83a0*/  LDC.64 R2, c[0x4][R3] ;  /* 0x0100000003027b82 */ /* 0x000f220000000a00 */
[----:B------:R-:W5:Y:S01]  /*83b0*/  LDCU.64 UR4, c[0x4][0x18] ;  /* 0x01000300ff0477ac */ /* 0x000f620008000a00 */
[----:B--2---:R-:W-:Y:S01]  /*83c0*/  MOV R5, UR9 ;  /* 0x0000000900057c02 */ /* 0x004fe20008000f00 */
[----:B------:R-:W-:Y:S01]  /*83d0*/  IMAD.U32 R4, RZ, RZ, UR8 ;  /* 0x00000008ff047e24 */ /* 0x000fe2000f8e00ff */
[----:B---3--:R-:W-:Y:S01]  /*83e0*/  MOV R7, UR7 ;  /* 0x0000000700077c02 */ /* 0x008fe20008000f00 */
[----:B------:R-:W-:Y:S01]  /*83f0*/  IMAD.U32 R6, RZ, RZ, UR6 ;  /* 0x00000006ff067e24 */ /* 0x000fe2000f8e00ff */
[----:B-----5:R-:W-:Y:S01]  /*8400*/  MOV R11, UR5 ;  /* 0x00000005000b7c02 */ /* 0x020fe20008000f00 */
[----:B------:R-:W-:Y:S02]  /*8410*/  IMAD.U32 R10, RZ, RZ, UR4 ;  /* 0x00000004ff0a7e24 */ /* 0x000fe4000f8e00ff */
[----:B------:R-:W-:Y:S07]  /*8420*/  LEPC R20, `(.L_x_109) ;  /* 0x000000001014794e */ /* 0x000fee0000000000 */
[----:B-1--4-:R-:W-:Y:S05]  /*8430*/  CALL.ABS.NOINC R2 ;  /* 0x0000000002007343 */ /* 0x012fea0003c00000 */
.L_x_109:
[----:B------:R-:W-:Y:S05]  /*8440*/  WARPSYNC.ALL ;  /* 0x0000000000007948 */ /* 0x000fea0003800000 */
[----:B------:R-:W-:Y:S01]  /*8450*/  R2UR UR4, R80 ;  /* 0x00000000500472ca */ /* 0x000fe200000e0000 */
[----:B------:R-:W-:Y:S01]  /*8460*/  BSSY.RECONVERGENT B0, `(.L_x_110) ;  /* 0x000011f000007945 */ /* 0x000fe20003800200 */
[C---:B------:R-:W-:Y:S02]  /*8470*/  PRMT R81, R100.reuse, 0x8880, RZ ;  /* 0x0000888064517816 */ /* 0x040fe400000000ff */
[C---:B-1----:R-:W-:Y:S02]  /*8480*/  SHF.L.U32 R84, R100.reuse, 0x8, RZ ;  /* 0x0000000864547819 */ /* 0x042fe400000006ff */
[----:B------:R-:W-:Y:S02]  /*8490*/  SHF.L.U32 R83, R100, 0x10, RZ ;  /* 0x0000001064537819 */ /* 0x000fe400000006ff */
[----:B------:R-:W-:Y:S02]  /*84a0*/  SHF.R.S32.HI R84, RZ, 0x18, R84 ;  /* 0x00000018ff547819 */ /* 0x000fe40000011454 */
[----:B------:R-:W-:Y:S02]  /*84b0*/  SHF.R.S32.HI R83, RZ, 0x18, R83 ;  /* 0x00000018ff537819 */ /* 0x000fe40000011453 */
[----:B------:R-:W-:Y:S01]  /*84c0*/  ISETP.NE.AND P0, PT, R167, RZ, PT ;  /* 0x000000ffa700720c */ /* 0x000fe20003f05270 */
[----:B------:R-:W1:Y:S01]  /*84d0*/  LDTM.x64 R4, tmem[UR4+0x80] ;  /* 0x00008004000479ee */ /* 0x000e620008340000 */
[----:B------:R-:W-:Y:S01]  /*84e0*/  ISETP.NE.AND P6, PT, R117, RZ, PT ;  /* 0x000000ff7500720c */ /* 0x000fe20003fc5270 */
[C---:B-1----:R-:W-:Y:S02]  /*84f0*/  IMAD R0, R78.reuse, R4, RZ ;  /* 0x000000044e007224 */ /* 0x042fe400078e02ff */
        /* <DEDUP_REMOVED lines=141> */
[C---:B------:R-:W-:Y:S01]  /*8dd0*/  PRMT R3, R92.reuse, 0x8880, RZ ;  /* 0x000088805c037816 */ /* 0x040fe200000000ff */
        /* <DEDUP_REMOVED lines=124> */
[----:B------:R-:W-:Y:S02]  /*95a0*/  UIADD3 UR8, UP0, UPT, UR52, 0x680, URZ ;  /* 0x0000068034087890 */ /* 0x000fe4000ff1e0ff */
[----:B------:R-:W-:Y:S02]  /*95b0*/  UIADD3 UR5, UPT, UPT, UR41, 0x80, URZ ;  /* 0x0000008029057890 */ /* 0x000fe4000fffe0ff */
[----:B------:R-:W-:Y:S01]  /*95c0*/  MOV R166, UR10 ;  /* 0x0000000a00a67c02 */ /* 0x000fe20008000f00 */
[----:B------:R-:W-:Y:S01]  /*95d0*/  UIADD3.X UR9, UPT, UPT, URZ, UR53, URZ, UP0, !UPT ;  /* 0x00000035ff097290 */ /* 0x000fe200087fe4ff */
[----:B------:R-:W-:Y:S02]  /*95e0*/  UMOV UR6, UR42 ;  /* 0x0000002a00067c82 */ /* 0x000fe40008000000 */
[----:B------:R-:W-:Y:S01]  /*95f0*/  R2UR UR4, R166 ;  /* 0x00000000a60472ca */ /* 0x000fe200000e0000 */
[----:B------:R-:W-:Y:S11]  /*9600*/  UMOV UR7, UR36 ;  /* 0x0000002400077c82 */ /* 0x000ff60008000000 */
[----:B------:R-:W-:Y:S01]  /*9610*/  @!UPT UIADD3 URZ, UPT, UPT, URZ, URZ, URZ ;  /* 0x000000fffffff290 */ /* 0x000fe2000fffe0ff */
[----:B------:R2:W-:Y:S01]  /*9620*/  UTMASTG.3D [UR4], [UR8] ;  /* 0x00000004080073b5 */ /* 0x0005e20008010000 */
[----:B------:R0:W-:Y:S01]  /*9630*/  UTMACMDFLUSH ;  /* 0x00000000000079b7 */ /* 0x0001e20000000000 */
[----:B--2---:R-:W-:Y:S04]  /*9640*/  DEPBAR.LE SB0, 0x1 ;  /* 0x000080400000791a */ /* 0x004fe80000000000 */
.L_x_111:
[----:B------:R-:W-:Y:S05]  /*9650*/  BSYNC.RECONVERGENT B0 ;  /* 0x0000000000007941 */ /* 0x000fea0003800200 */
.L_x_110:
        /* <DEDUP_REMOVED lines=16> */
.L_x_115:
[----:B------:R-:W-:Y:S05]  /*9760*/  BSYNC B0 ;  /* 0x0000000000007941 */ /* 0x000fea0003800000 */
.L_x_114:
        /* <DEDUP_REMOVED lines=20> */
.L_x_113:
[----:B------:R-:W-:Y:S05]  /*98b0*/  BSYNC B1 ;  /* 0x0000000000017941 */ /* 0x000fea0003800000 */
.L_x_112:
        /* <DEDUP_REMOVED lines=21> */
.L_x_117:
[----:B------:R-:W-:Y:S01]  /*9a10*/  ISETP.NE.AND P0, PT, R167, RZ, PT ;  /* 0x000000ffa700720c */ /* 0x000fe20003f05270 */
[----:B------:R-:W-:Y:S05]  /*9a20*/  WARPSYNC.ALL ;  /* 0x0000000000007948 */ /* 0x000fea0003800000 */
[----:B------:R-:W-:Y:S01]  /*9a30*/  IMAD.U32 R140, R102, 0x10000, RZ ;  /* 0x00010000668c7824 */ /* 0x000fe200078e00ff */
[----:B------:R-:W-:Y:S01]  /*9a40*/  R2UR UR4, R80 ;  /* 0x00000000500472ca */ /* 0x000fe200000e0000 */
[----:B------:R-:W-:Y:S01]  /*9a50*/  IMAD.U32 R134, R88, 0x10000, RZ ;  /* 0x0001000058867824 */ /* 0x000fe200078e00ff */
[C---:B------:R-:W-:Y:S01]  /*9a60*/  SHF.L.U32 R0, R100.reuse, 0x10, RZ ;  /* 0x0000001064007819 */ /* 0x040fe200000006ff */
[----:B-1----:R-:W-:Y:S01]  /*9a70*/  IMAD.U32 R119, R93, 0x10000, RZ ;  /* 0x000100005d777824 */ /* 0x002fe200078e00ff */
[----:B------:R-:W-:Y:S01]  /*9a80*/  PRMT R3, R100, 0x8880, RZ ;  /* 0x0000888064037816 */ /* 0x000fe200000000ff */
[----:B------:R-:W-:Y:S01]  /*9a90*/  IMAD.U32 R104, R98, 0x10000, RZ ;  /* 0x0001000062687824 */ /* 0x000fe200078e00ff */
[----:B------:R-:W-:Y:S01]  /*9aa0*/  SHF.L.U32 R81, R100, 0x8, RZ ;  /* 0x0000000864517819 */ /* 0x000fe200000006ff */
[----:B------:R-:W-:Y:S01]  /*9ab0*/  IMAD.SHL.U32 R127, R90, 0x100, RZ ;  /* 0x000001005a7f7824 */ /* 0x000fe200078e00ff */
[----:B------:R-:W-:Y:S01]  /*9ac0*/  SHF.R.S32.HI R0, RZ, 0x18, R0 ;  /* 0x00000018ff007819 */ /* 0x000fe20000011400 */
[----:B------:R-:W-:Y:S01]  /*9ad0*/  IMAD.SHL.U32 R112, R95, 0x100, RZ ;  /* 0x000001005f707824 */ /* 0x000fe200078e00ff */
[----:B------:R-:W-:Y:S01]  /*9ae0*/  SHF.R.S32.HI R81, RZ, 0x18, R81 ;  /* 0x00000018ff517819 */ /* 0x000fe20000011451 */
[----:B------:R-:W-:Y:S01]  /*9af0*/  BSSY.RECONVERGENT B0, `(.L_x_118) ;  /* 0x0000121000007945 */ /* 0x000fe20003800200 */
[----:B------:R-:W-:Y:S01]  /*9b00*/  SHF.R.S32.HI R2, RZ, 0x18, R100 ;  /* 0x00000018ff027819 */ /* 0x000fe20000011464 */
[----:B------:R-:W1:Y:S01]  /*9b10*/  LDTM.x64 R4, tmem[UR4+0xc0] ;  /* 0x0000c004000479ee */ /* 0x000e620008340000 */
[----:B------:R-:W-:Y:S01]  /*9b20*/  NOP ;  /* 0x0000000000007918 */ /* 0x000fe20000000000 */
[----:B------:R-:W-:Y:S02]  /*9b30*/  SHF.R.S32.HI R84, RZ, 0x18, R101 ;  /* 0x00000018ff547819 */ /* 0x000fe40000011465 */
[----:B------:R-:W-:Y:S02]  /*9b40*/  SHF.R.S32.HI R85, RZ, 0x18, R102 ;  /* 0x00000018ff557819 */ /* 0x000fe40000011466 */
[----:B------:R-:W-:Y:S02]  /*9b50*/  SHF.R.S32.HI R86, RZ, 0x18, R103 ;  /* 0x00000018ff567819 */ /* 0x000fe40000011467 */
[----:B------:R-:W-:Y:S02]  /*9b60*/  SHF.R.S32.HI R87, RZ, 0x18, R88 ;  /* 0x00000018ff577819 */ /* 0x000fe40000011458 */
[----:B------:R-:W-:Y:S02]  /*9b70*/  R2UR UR5, R108 ;  /* 0x000000006c0572ca */ /* 0x000fe400000e0000 */
[C---:B------:R-:W-:Y:S02]  /*9b80*/  PRMT R143, R101.reuse, 0x8880, RZ ;  /* 0x00008880658f7816 */ /* 0x040fe400000000ff */
[----:B------:R-:W-:Y:S02]  /*9b90*/  SHF.L.U32 R83, R101, 0x10, RZ ;  /* 0x0000001065537819 */ /* 0x000fe400000006ff */
[----:B------:R-:W-:Y:S02]  /*9ba0*/  PRMT R141, R102, 0x8880, RZ ;  /* 0x00008880668d7816 */ /* 0x000fe400000000ff */
[----:B------:R-:W-:Y:S02]  /*9bb0*/  SHF.R.S32.HI R83, RZ, 0x18, R83 ;  /* 0x00000018ff537819 */ /* 0x000fe40000011453 */
[C---:B------:R-:W-:Y:S02]  /*9bc0*/  PRMT R138, R103.reuse, 0x8880, RZ ;  /* 0x00008880678a7816 */ /* 0x040fe400000000ff */
[----:B------:R-:W-:Y:S01]  /*9bd0*/  SHF.L.U32 R137, R103, 0x10, RZ ;  /* 0x0000001067897819 */ /* 0x000fe200000006ff */
[----:B------:R-:W-:Y:S01]  /*9be0*/  UIADD3 UR5, UPT, UPT, UR5, 0xa0, URZ ;  /* 0x000000a005057890 */ /* 0x000fe2000fffe0ff */
[----:B-1----:R-:W-:Y:S01]  /*9bf0*/  IMAD R4, R78, R4, RZ ;  /* 0x000000044e047224 */ /* 0x002fe200078e02ff */
[----:B------:R-:W-:Y:S01]  /*9c00*/  PRMT R135, R88, 0x8880, RZ ;  /* 0x0000888058877816 */ /* 0x000fe200000000ff */
[C---:B------:R-:W-:Y:S01]  /*9c10*/  IMAD R5, R78.reuse, R5, RZ ;  /* 0x000000054e057224 */ /* 0x040fe200078e02ff */
[----:B------:R-:W-:Y:S01]  /*9c20*/  UPRMT UR5, UR37, 0x654, UR5 ;  /* 0x0000065425057896 */ /* 0x000fe20008000005 */
[----:B------:R-:W-:Y:S01]  /*9c30*/  IMAD R4, R3, R82, R4 ;  /* 0x0000005203047224 */ /* 0x000fe200078e0204 */
[C---:B------:R-:W-:Y:S01]  /*9c40*/  PRMT R132, R89.reuse, 0x8880, RZ ;  /* 0x0000888059847816 */ /* 0x040fe200000000ff */
[----:B------:R-:W-:Y:S01]  /*9c50*/  IMAD R6, R78, R6, RZ ;  /* 0x000000064e067224 */ /* 0x000fe200078e02ff */
[----:B------:R-:W-:Y:S01]  /*9c60*/  SHF.L.U32 R131, R89, 0x10, RZ ;  /* 0x0000001059837819 */ /* 0x000fe200000006ff */
[----:B------:R-:W-:Y:S01]  /*9c70*/  IMAD R5, R0, R82, R5 ;  /* 0x0000005200057224 */ /* 0x000fe200078e0205 */
[----:B------:R-:W-:Y:S01]  /*9c80*/  PRMT R129, R90, 0x8880, RZ ;  /* 0x000088805a817816 */ /* 0x000fe200000000ff */
[----:B------:R-:W-:Y:S01]  /*9c90*/  IMAD R0, R78, R16, RZ ;  /* 0x000000104e007224 */ /* 0x000fe200078e02ff */
[----:B------:R-:W-:Y:S01]  /*9ca0*/  SHF.L.U32 R128, R90, 0x10, RZ ;  /* 0x000000105a807819 */ /* 0x000fe200000006ff */
[C---:B------:R-:W-:Y:S01]  /*9cb0*/  IMAD R7, R78.reuse, R7, RZ ;  /* 0x000000074e077224 */ /* 0x040fe200078e02ff */
[----:B------:R-:W-:Y:S01]  /*9cc0*/  SYNCS.ARRIVE.TRANS64.RED.A1T0 RZ, [UR5], RZ ;  /* 0x000000ffffff79a7 */ /* 0x000fe20008100405 */
[C---:B------:R-:W-:Y:S01]  /*9cd0*/  IMAD R16, R78.reuse, R20, RZ ;  /* 0x000000144e107224 */ /* 0x040fe200078e02ff */
[C---:B------:R-:W-:Y:S01]  /*9ce0*/  PRMT R126, R91.reuse, 0x8880, RZ ;  /* 0x000088805b7e7816 */ /* 0x040fe200000000ff */
[C---:B------:R-:W-:Y:S01]  /*9cf0*/  IMAD R20, R78.reuse, R24, RZ ;  /* 0x000000184e147224 */ /* 0x040fe200078e02ff */
[----:B------:R-:W-:Y:S01]  /*9d00*/  SHF.L.U32 R125, R91, 0x10, RZ ;  /* 0x000000105b7d7819 */ /* 0x000fe200000006ff */
[----:B------:R-:W-:Y:S01]  /*9d10*/  IMAD R6, R81, R82, R6 ;  /* 0x0000005251067224 */ /* 0x000fe200078e0206 */
[----:B------:R-:W-:Y:S01]  /*9d20*/  MOV R81, R143 ;  /* 0x0000008f00517202 */ /* 0x000fe20000000f00 */
[----:B------:R-:W-:Y:S01]  /*9d30*/  IMAD R24, R78, R28, RZ ;  /* 0x0000001c4e187224 */ /* 0x000fe200078e02ff */
[----:B------:R-:W-:Y:S01]  /*9d40*/  PRMT R123, R92, 0x8880, RZ ;  /* 0x000088805c7b7816 */ /* 0x000fe200000000ff */
[----:B------:R-:W-:Y:S01]  /*9d50*/  IMAD R28, R78, R32, RZ ;  /* 0x000000204e1c7224 */ /* 0x000fe200078e02ff */
[----:B------:R-:W-:Y:S01]  /*9d60*/  SHF.L.U32 R122, R92, 0x10, RZ ;  /* 0x000000105c7a7819 */ /* 0x000fe200000006ff */
[----:B------:R-:W-:Y:S01]  /*9d70*/  IMAD R7, R2, R82, R7 ;  /* 0x0000005202077224 */ /* 0x000fe200078e0207 */
[----:B------:R-:W-:Y:S01]  /*9d80*/  PRMT R120, R93, 0x8880, RZ ;  /* 0x000088805d787816 */ /* 0x000fe200000000ff */
[----:B------:R-:W-:Y:S01]  /*9d90*/  IMAD R32, R78, R36, RZ ;  /* 0x000000244e207224 */ /* 0x000fe200078e02ff */
[----:B------:R-:W-:Y:S01]  /*9da0*/  PRMT R117, R94, 0x8880, RZ ;  /* 0x000088805e757816 */ /* 0x000fe200000000ff */
[----:B------:R-:W-:Y:S01]  /*9db0*/  IMAD R2, R78, R17, RZ ;  /* 0x000000114e027224 */ /* 0x000fe200078e02ff */
[----:B------:R-:W-:Y:S01]  /*9dc0*/  SHF.L.U32 R116, R94, 0x10, RZ ;  /* 0x000000105e747819 */ /* 0x000fe200000006ff */
[----:B------:R-:W-:Y:S01]  /*9dd0*/  IMAD R36, R78, R40, RZ ;  /* 0x000000284e247224 */ /* 0x000fe200078e02ff */
[----:B------:R-:W-:Y:S01]  /*9de0*/  SHF.L.U32 R115, R94, 0x8, RZ ;  /* 0x000000085e737819 */ /* 0x000fe200000006ff */
[C---:B------:R-:W-:Y:S01]  /*9df0*/  IMAD R17, R78.reuse, R21, RZ ;  /* 0x000000154e117224 */ /* 0x040fe200078e02ff */
[C---:B------:R-:W-:Y:S01]  /*9e00*/  PRMT R114, R95.reuse, 0x8880, RZ ;  /* 0x000088805f727816 */ /* 0x040fe200000000ff */
[C---:B------:R-:W-:Y:S01]  /*9e10*/  IMAD R40, R78.reuse, R44, RZ ;  /* 0x0000002c4e287224 */ /* 0x040fe200078e02ff */
[----:B------:R-:W-:Y:S01]  /*9e20*/  SHF.L.U32 R113, R95, 0x10, RZ ;  /* 0x000000105f717819 */ /* 0x000fe200000006ff */
[----:B------:R-:W-:Y:S01]  /*9e30*/  IMAD R21, R78, R25, RZ ;  /* 0x000000194e157224 */ /* 0x000fe200078e02ff */
[----:B------:R-:W-:Y:S01]  /*9e40*/  PRMT R111, R96, 0x8880, RZ ;  /* 0x00008880606f7816 */ /* 0x000fe200000000ff */
        /* <DEDUP_REMOVED lines=8> */
[C---:B------:R-:W-:Y:S01]  /*9ed0*/  IMAD R52, R78.reuse, R56, RZ ;  /* 0x000000384e347224 */ /* 0x040fe200078e02ff */
[----:B------:R-:W-:Y:S01]  /*9ee0*/  SHF.L.U32 R142, R101, 0x8, RZ ;  /* 0x00000008658e7819 */ /* 0x000fe200000006ff */
[C---:B------:R-:W-:Y:S01]  /*9ef0*/  IMAD R8, R78.reuse, R8, RZ ;  /* 0x000000084e087224 */ /* 0x040fe200078e02ff */
[C---:B------:R-:W-:Y:S01]  /*9f00*/  SHF.L.U32 R101, R99.reuse, 0x10, RZ ;  /* 0x0000001063657819 */ /* 0x040fe200000006ff */
[----:B------:R-:W-:Y:S01]  /*9f10*/  IMAD R33, R78, R37, RZ ;  /* 0x000000254e217224 */ /* 0x000fe200078e02ff */
[----:B------:R-:W-:Y:S01]  /*9f20*/  SHF.L.U32 R139, R102, 0x8, RZ ;  /* 0x00000008668b7819 */ /* 0x000fe200000006ff */
[C---:B------:R-:W-:Y:S01]  /*9f30*/  IMAD R56, R78.reuse, R60, RZ ;  /* 0x0000003c4e387224 */ /* 0x040fe200078e02ff */
[----:B------:R-:W-:Y:S01]  /*9f40*/  PRMT R102, R99, 0x8880, RZ ;  /* 0x0000888063667816 */ /* 0x000fe200000000ff */
[C---:B------:R-:W-:Y:S01]  /*9f50*/  IMAD R37, R78.reuse, R41, RZ ;  /* 0x000000294e257224 */ /* 0x040fe200078e02ff */
[----:B------:R-:W-:Y:S01]  /*9f60*/  SHF.L.U32 R136, R103, 0x8, RZ ;  /* 0x0000000867887819 */ /* 0x000fe200000006ff */
[C---:B------:R-:W-:Y:S01]  /*9f70*/  IMAD R60, R78.reuse, R64, RZ ;  /* 0x000000404e3c7224 */ /* 0x040fe200078e02ff */
[----:B------:R-:W-:Y:S01]  /*9f80*/  I2IP.S8.S32.SAT R64, R7, R6, RZ ;  /* 0x0000000607407239 */ /* 0x000fe200000014ff */
[C---:B------:R-:W-:Y:S01]  /*9f90*/  IMAD R9, R78.reuse, R9, RZ ;  /* 0x000000094e097224 */ /* 0x040fe200078e02ff */
[----:B------:R-:W-:Y:S01]  /*9fa0*/  SHF.R.S32.HI R6, RZ, 0x18, R140 ;  /* 0x00000018ff067819 */ /* 0x000fe2000001148c */
[C---:B------:R-:W-:Y:S01]  /*9fb0*/  IMAD R41, R78.reuse, R45, RZ ;  /* 0x0000002d4e297224 */ /* 0x040fe200078e02ff */
[----:B------:R-:W-:Y:S01]  /*9fc0*/  SHF.R.S32.HI R7, RZ, 0x18, R142 ;  /* 0x00000018ff077819 */ /* 0x000fe2000001148e */
[----:B------:R-:W-:Y:S01]  /*9fd0*/  IMAD R45, R78, R49, RZ ;  /* 0x000000314e2d7224 */ /* 0x000fe200078e02ff */
[----:B------:R-:W-:Y:S01]  /*9fe0*/  SHF.L.U32 R133, R88, 0x8, RZ ;  /* 0x0000000858857819 */ /* 0x000fe200000006ff */
[C---:B------:R-:W-:Y:S01]  /*9ff0*/  IMAD R10, R78.reuse, R10, RZ ;  /* 0x0000000a4e0a7224 */ /* 0x040fe200078e02ff */
[----:B------:R-:W-:Y:S01]  /*a000*/  SHF.R.S32.HI R88, RZ, 0x18, R89 ;  /* 0x00000018ff587819 */ /* 0x000fe20000011459 */
[C---:B------:R-:W-:Y:S01]  /*a010*/  IMAD R49, R78.reuse, R53, RZ ;  /* 0x000000354e317224 */ /* 0x040fe200078e02ff */
[----:B------:R-:W-:Y:S01]  /*a020*/  SHF.L.U32 R130, R89, 0x8, RZ ;  /* 0x0000000859827819 */ /* 0x000fe200000006ff */
[-C--:B------:R-:W-:Y:S01]  /*a030*/  IMAD R8, R81, R82.reuse, R8 ;  /* 0x0000005251087224 */ /* 0x080fe200078e0208 */
[----:B------:R-:W-:Y:S01]  /*a040*/  SHF.R.S32.HI R81, RZ, 0x18, R139 ;  /* 0x00000018ff517819 */ /* 0x000fe2000001148b */
[C---:B------:R-:W-:Y:S01]  /*a050*/  IMAD R53, R78.reuse, R57, RZ ;  /* 0x000000394e357224 */ /* 0x040fe200078e02ff */
[----:B------:R-:W-:Y:S01]  /*a060*/  SHF.R.S32.HI R89, RZ, 0x18, R90 ;  /* 0x00000018ff597819 */ /* 0x000fe2000001145a */
[C---:B------:R-:W-:Y:S01]  /*a070*/  IMAD R11, R78.reuse, R11, RZ ;  /* 0x0000000b4e0b7224 */ /* 0x040fe200078e02ff */
[----:B------:R-:W-:Y:S01]  /*a080*/  SHF.R.S32.HI R90, RZ, 0x18, R91 ;  /* 0x00000018ff5a7819 */ /* 0x000fe2000001145b */
[C---:B------:R-:W-:Y:S01]  /*a090*/  IMAD R57, R78.reuse, R61, RZ ;  /* 0x0000003d4e397224 */ /* 0x040fe200078e02ff */
[----:B------:R-:W-:Y:S01]  /*a0a0*/  SHF.L.U32 R124, R91, 0x8, RZ ;  /* 0x000000085b7c7819 */ /* 0x000fe200000006ff */
[----:B------:R-:W-:Y:S01]  /*a0b0*/  IMAD R9, R83, R82, R9 ;  /* 0x0000005253097224 */ /* 0x000fe200078e0209 */
[----:B------:R-:W-:Y:S01]  /*a0c0*/  SHF.R.S32.HI R91, RZ, 0x18, R92 ;  /* 0x00000018ff5b7819 */ /* 0x000fe2000001145c */
[----:B------:R-:W-:Y:S01]  /*a0d0*/  IMAD R61, R78, R65, RZ ;  /* 0x000000414e3d7224 */ /* 0x000fe200078e02ff */
[----:B------:R-:W-:Y:S01]  /*a0e0*/  SHF.L.U32 R121, R92, 0x8, RZ ;  /* 0x000000085c797819 */ /* 0x000fe200000006ff */
[C---:B------:R-:W-:Y:S01]  /*a0f0*/  IMAD R12, R78.reuse, R12, RZ ;  /* 0x0000000c4e0c7224 */ /* 0x040fe200078e02ff */
[----:B------:R-:W-:Y:S01]  /*a100*/  SHF.R.S32.HI R92, RZ, 0x18, R93 ;  /* 0x00000018ff5c7819 */ /* 0x000fe2000001145d */
[----:B------:R-:W-:Y:S01]  /*a110*/  IMAD.MOV.U32 R65, RZ, RZ, R141 ;  /* 0x000000ffff417224 */ /* 0x000fe200078e008d */
[----:B------:R-:W-:Y:S01]  /*a120*/  SHF.L.U32 R118, R93, 0x8, RZ ;  /* 0x000000085d767819 */ /* 0x000fe200000006ff */
[----:B------:R-:W-:Y:S01]  /*a130*/  IMAD R10, R7, R82, R10 ;  /* 0x00000052070a7224 */ /* 0x000fe200078e020a */
[----:B------:R-:W-:Y:S01]  /*a140*/  MOV R7, R138 ;  /* 0x0000008a00077202 */ /* 0x000fe20000000f00 */
[----:B------:R-:W-:Y:S01]  /*a150*/  IMAD R13, R78, R13, RZ ;  /* 0x0000000d4e0d7224 */ /* 0x000fe200078e02ff */
[----:B------:R-:W-:Y:S01]  /*a160*/  SHF.R.S32.HI R93, RZ, 0x18, R94 ;  /* 0x00000018ff5d7819 */ /* 0x000fe2000001145e */
[----:B------:R-:W-:Y:S01]  /*a170*/  IMAD R11, R84, R82, R11 ;  /* 0x00000052540b7224 */ /* 0x000fe200078e020b */
[----:B------:R-:W-:Y:S01]  /*a180*/  I2IP.S8.S32.SAT R84, R5, R4, R64 ;  /* 0x0000000405547239 */ /* 0x000fe20000001440 */
[C---:B------:R-:W-:Y:S01]  /*a190*/  IMAD R14, R78.reuse, R14, RZ ;  /* 0x0000000e4e0e7224 */ /* 0x040fe200078e02ff */
[----:B------:R-:W-:Y:S01]  /*a1a0*/  SHF.R.S32.HI R5, RZ, 0x18, R137 ;  /* 0x00000018ff057819 */ /* 0x000fe20000011489 */
[----:B------:R-:W-:Y:S01]  /*a1b0*/  IMAD R12, R65, R82, R12 ;  /* 0x00000052410c7224 */ /* 0x000fe200078e020c */
[----:B------:R-:W-:Y:S01]  /*a1c0*/  I2IP.S8.S32.SAT R10, R11, R10, RZ ;  /* 0x0000000a0b0a7239 */ /* 0x000fe200000014ff */
[----:B------:R-:W-:Y:S01]  /*a1d0*/  IMAD R15, R78, R15, RZ ;  /* 0x0000000f4e0f7224 */ /* 0x000fe200078e02ff */
[----:B------:R-:W-:Y:S01]  /*a1e0*/  SHF.R.S32.HI R94, RZ, 0x18, R95 ;  /* 0x00000018ff5e7819 */ /* 0x000fe2000001145f */
[-C--:B------:R-:W-:Y:S01]  /*a1f0*/  IMAD R13, R6, R82.reuse, R13 ;  /* 0x00000052060d7224 */ /* 0x080fe200078e020d */
[----:B------:R-:W-:Y:S01]  /*a200*/  SHF.R.S32.HI R6, RZ, 0x18, R134 ;  /* 0x00000018ff067819 */ /* 0x000fe20000011486 */
[-C--:B------:R-:W-:Y:S01]  /*a210*/  IMAD R14, R81, R82.reuse, R14 ;  /* 0x00000052510e7224 */ /* 0x080fe200078e020e */
        /* <DEDUP_REMOVED lines=10> */
[----:B------:R-:W-:Y:S01]  /*a2c0*/  MOV R5, R135 ;  /* 0x0000008700057202 */ /* 0x000fe20000000f00 */
[-C--:B------:R-:W-:Y:S01]  /*a2d0*/  IMAD R3, R4, R82.reuse, R3 ;  /* 0x0000005204037224 */ /* 0x080fe200078e0203 */
[----:B------:R-:W-:Y:S01]  /*a2e0*/  SHF.R.S32.HI R4, RZ, 0x18, R131 ;  /* 0x00000018ff047819 */ /* 0x000fe20000011483 */
[----:B------:R-:W-:Y:S01]  /*a2f0*/  IMAD R19, R86, R82, R19 ;  /* 0x0000005256137224 */ /* 0x000fe200078e0213 */
[----:B------:R-:W-:Y:S01]  /*a300*/  I2IP.S8.S32.SAT R86, R13, R12, R14 ;  /* 0x0000000c0d567239 */ /* 0x000fe2000000140e */
[----:B------:R-:W-:Y:S01]  /*a310*/  IMAD R18, R78, R22, RZ ;  /* 0x000000164e127224 */ /* 0x000fe200078e02ff */
[----:B------:R-:W-:Y:S01]  /*a320*/  SHF.L.U32 R109, R96, 0x8, RZ ;  /* 0x00000008606d7819 */ /* 0x000fe200000006ff */
[----:B------:R-:W-:Y:S01]  /*a330*/  IMAD R16, R5, R82, R16 ;  /* 0x0000005205107224 */ /* 0x000fe200078e0210 */
[----:B------:R-:W-:Y:S01]  /*a340*/  I2IP.S8.S32.SAT R19, R19, R3, RZ ;  /* 0x0000000313137239 */ /* 0x000fe200000014ff */
[----:B------:R-:W-:Y:S01]  /*a350*/  IMAD R23, R78, R23, RZ ;  /* 0x000000174e177224 */ /* 0x000fe200078e02ff */
[----:B------:R-:W-:Y:S01]  /*a360*/  MOV R3, R132 ;  /* 0x0000008400037202 */ /* 0x000fe20000000f00 */
[-C--:B------:R-:W-:Y:S01]  /*a370*/  IMAD R17, R6, R82.reuse, R17 ;  /* 0x0000005206117224 */ /* 0x080fe200078e0211 */
[----:B------:R-:W-:Y:S01]  /*a380*/  MOV R5, R129 ;  /* 0x0000008100057202 */ /* 0x000fe20000000f00 */
[-C--:B------:R-:W-:Y:S01]  /*a390*/  IMAD R18, R7, R82.reuse, R18 ;  /* 0x0000005207127224 */ /* 0x080fe200078e0212 */
[----:B------:R-:W-:Y:S01]  /*a3a0*/  SHF.R.S32.HI R7, RZ, 0x18, R127 ;  /* 0x00000018ff077819 */ /* 0x000fe2000001147f */
[----:B------:R-:W-:Y:S01]  /*a3b0*/  IMAD R23, R87, R82, R23 ;  /* 0x0000005257177224 */ /* 0x000fe200078e0217 */
[----:B------:R-:W-:Y:S01]  /*a3c0*/  I2IP.S8.S32.SAT R87, R2, R0, R19 ;  /* 0x0000000002577239 */ /* 0x000fe20000001413 */
[----:B------:R-:W-:Y:S01]  /*a3d0*/  IMAD R20, R3, R82, R20 ;  /* 0x0000005203147224 */ /* 0x000fe200078e0214 */
[----:B------:R-:W-:Y:S01]  /*a3e0*/  SHF.R.S32.HI R3, RZ, 0x18, R130 ;  /* 0x00000018ff037819 */ /* 0x000fe20000011482 */
[C---:B------:R-:W-:Y:S01]  /*a3f0*/  IMAD R22, R78.reuse, R26, RZ ;  /* 0x0000001a4e167224 */ /* 0x040fe200078e02ff */
[----:B------:R-:W-:Y:S01]  /*a400*/  I2IP.S8.S32.SAT R18, R23, R18, RZ ;  /* 0x0000001217127239 */ /* 0x000fe200000014ff */
[----:B------:R-:W-:Y:S01]  /*a410*/  IMAD R27, R78, R27, RZ ;  /* 0x0000001b4e1b7224 */ /* 0x000fe200078e02ff */
[----:B------:R1:W-:Y:S01]  /*a420*/  STS.128 [R153+UR49+0xa200], R84 ;  /* 0x00a2005499007988 */ /* 0x0003e20008000c31 */
[----:B------:R-:W-:Y:S01]  /*a430*/  IMAD R21, R4, R82, R21 ;  /* 0x0000005204157224 */ /* 0x000fe200078e0215 */
[----:B------:R-:W-:Y:S01]  /*a440*/  I2IP.S8.S32.SAT R16, R17, R16, R18 ;  /* 0x0000001011107239 */ /* 0x000fe20000001412 */
[-C--:B------:R-:W-:Y:S01]  /*a450*/  IMAD R22, R3, R82.reuse, R22 ;  /* 0x0000005203167224 */ /* 0x080fe200078e0216 */
[----:B------:R-:W-:Y:S01]  /*a460*/  SHF.R.S32.HI R0, RZ, 0x18, R128 ;  /* 0x00000018ff007819 */ /* 0x000fe20000011480 */
[----:B------:R-:W-:Y:S01]  /*a470*/  IMAD R27, R88, R82, R27 ;  /* 0x00000052581b7224 */ /* 0x000fe200078e021b */
[----:B------:R-:W-:Y:S01]  /*a480*/  SHF.R.S32.HI R96, RZ, 0x18, R97 ;  /* 0x00000018ff607819 */ /* 0x000fe20000011461 */
[C---:B------:R-:W-:Y:S01]  /*a490*/  IMAD R26, R78.reuse, R30, RZ ;  /* 0x0000001e4e1a7224 */ /* 0x040fe200078e02ff */
[----:B------:R-:W-:Y:S01]  /*a4a0*/  SHF.L.U32 R106, R97, 0x8, RZ ;  /* 0x00000008616a7819 */ /* 0x000fe200000006ff */
[----:B------:R-:W-:Y:S01]  /*a4b0*/  IMAD R24, R5, R82, R24 ;  /* 0x0000005205187224 */ /* 0x000fe200078e0218 */
[----:B------:R-:W-:Y:S01]  /*a4c0*/  I2IP.S8.S32.SAT R17, R27, R22, RZ ;  /* 0x000000161b117239 */ /* 0x000fe200000014ff */
[----:B------:R-:W-:Y:S01]  /*a4d0*/  IMAD R31, R78, R31, RZ ;  /* 0x0000001f4e1f7224 */ /* 0x000fe200078e02ff */
[----:B------:R-:W-:Y:S01]  /*a4e0*/  SHF.R.S32.HI R5, RZ, 0x18, R124 ;  /* 0x00000018ff057819 */ /* 0x000fe2000001147c */
[----:B------:R-:W-:Y:S01]  /*a4f0*/  IMAD R25, R0, R82, R25 ;  /* 0x0000005200197224 */ /* 0x000fe200078e0219 */
[----:B------:R-:W-:Y:S01]  /*a500*/  I2IP.S8.S32.SAT R17, R21, R20, R17 ;  /* 0x0000001415117239 */ /* 0x000fe20000001411 */
[-C--:B------:R-:W-:Y:S01]  /*a510*/  IMAD R26, R7, R82.reuse, R26 ;  /* 0x00000052071a7224 */ /* 0x080fe200078e021a */
[----:B------:R-:W-:Y:S01]  /*a520*/  SHF.R.S32.HI R0, RZ, 0x18, R125 ;  /* 0x00000018ff007819 */ /* 0x000fe2000001147d */
[----:B------:R-:W-:Y:S01]  /*a530*/  IMAD.MOV.U32 R3, RZ, RZ, R126 ;  /* 0x000000ffff037224 */ /* 0x000fe200078e007e */
[----:B------:R-:W-:Y:S01]  /*a540*/  SHF.R.S32.HI R7, RZ, 0x18, R118 ;  /* 0x00000018ff077819 */ /* 0x000fe20000011476 */
[----:B------:R-:W-:Y:S01]  /*a550*/  IMAD R31, R89, R82, R31 ;  /* 0x00000052591f7224 */ /* 0x000fe200078e021f */
[----:B------:R-:W-:Y:S01]  /*a560*/  SHF.R.S32.HI R97, RZ, 0x18, R98 ;  /* 0x00000018ff617819 */ /* 0x000fe20000011462 */
[----:B------:R-:W-:Y:S01]  /*a570*/  IMAD R30, R78, R34, RZ ;  /* 0x000000224e1e7224 */ /* 0x000fe200078e02ff */
[----:B------:R-:W-:Y:S01]  /*a580*/  SHF.L.U32 R103, R98, 0x8, RZ ;  /* 0x0000000862677819 */ /* 0x000fe200000006ff */
[----:B------:R-:W-:Y:S01]  /*a590*/  IMAD R28, R3, R82, R28 ;  /* 0x00000052031c7224 */ /* 0x000fe200078e021c */
[----:B------:R-:W-:Y:S01]  /*a5a0*/  I2IP.S8.S32.SAT R18, R31, R26, RZ ;  /* 0x0000001a1f127239 */ /* 0x000fe200000014ff */
[----:B------:R-:W-:Y:S01]  /*a5b0*/  IMAD R35, R78, R35, RZ ;  /* 0x000000234e237224 */ /* 0x000fe200078e02ff */
[----:B------:R-:W-:Y:S01]  /*a5c0*/  MOV R3, R123 ;  /* 0x0000007b00037202 */ /* 0x000fe20000000f00 */
[----:B------:R-:W-:Y:S01]  /*a5d0*/  IMAD R29, R0, R82, R29 ;  /* 0x00000052001d7224 */ /* 0x000fe200078e021d */
[----:B------:R-:W-:Y:S01]  /*a5e0*/  I2IP.S8.S32.SAT R18, R25, R24, R18 ;  /* 0x0000001819127239 */ /* 0x000fe20000001412 */
[-C--:B------:R-:W-:Y:S01]  /*a5f0*/  IMAD R30, R5, R82.reuse, R30 ;  /* 0x00000052051e7224 */ /* 0x080fe200078e021e */
[----:B------:R-:W-:Y:S01]  /*a600*/  SHF.R.S32.HI R0, RZ, 0x18, R122 ;  /* 0x00000018ff007819 */ /* 0x000fe2000001147a */
[----:B------:R-:W-:Y:S01]  /*a610*/  IMAD R35, R90, R82, R35 ;  /* 0x000000525a237224 */ /* 0x000fe200078e0223 */
[----:B------:R-:W-:Y:S01]  /*a620*/  MOV R5, R120 ;  /* 0x0000007800057202 */ /* 0x000fe20000000f00 */
[----:B------:R-:W-:Y:S01]  /*a630*/  IMAD R32, R3, R82, R32 ;  /* 0x0000005203207224 */ /* 0x000fe200078e0220 */
[----:B------:R-:W-:Y:S01]  /*a640*/  SHF.R.S32.HI R3, RZ, 0x18, R121 ;  /* 0x00000018ff037819 */ /* 0x000fe20000011479 */
[C---:B------:R-:W-:Y:S01]  /*a650*/  IMAD R34, R78.reuse, R38, RZ ;  /* 0x000000264e227224 */ /* 0x040fe200078e02ff */
[----:B------:R-:W-:Y:S01]  /*a660*/  I2IP.S8.S32.SAT R19, R35, R30, RZ ;  /* 0x0000001e23137239 */ /* 0x000fe200000014ff */
[----:B------:R-:W-:Y:S01]  /*a670*/  IMAD R39, R78, R39, RZ ;  /* 0x000000274e277224 */ /* 0x000fe200078e02ff */
[----:B------:R-:W-:Y:S01]  /*a680*/  SHF.R.S32.HI R98, RZ, 0x18, R99 ;  /* 0x00000018ff627819 */ /* 0x000fe20000011463 */
[----:B------:R-:W-:Y:S01]  /*a690*/  IMAD R33, R0, R82, R33 ;  /* 0x0000005200217224 */ /* 0x000fe200078e0221 */
[----:B------:R-:W-:Y:S01]  /*a6a0*/  I2IP.S8.S32.SAT R19, R29, R28, R19 ;  /* 0x0000001c1d137239 */ /* 0x000fe20000001413 */
[-C--:B------:R-:W-:Y:S01]  /*a6b0*/  IMAD R34, R3, R82.reuse, R34 ;  /* 0x0000005203227224 */ /* 0x080fe200078e0222 */
[----:B------:R-:W-:Y:S01]  /*a6c0*/  SHF.R.S32.HI R0, RZ, 0x18, R119 ;  /* 0x00000018ff007819 */ /* 0x000fe20000011477 */
[----:B------:R-:W-:Y:S01]  /*a6d0*/  IMAD R39, R91, R82, R39 ;  /* 0x000000525b277224 */ /* 0x000fe200078e0227 */
[----:B------:R-:W-:Y:S01]  /*a6e0*/  MOV R3, R117 ;  /* 0x0000007500037202 */ /* 0x000fe20000000f00 */
[C---:B------:R-:W-:Y:S01]  /*a6f0*/  IMAD R38, R78.reuse, R42, RZ ;  /* 0x0000002a4e267224 */ /* 0x040fe200078e02ff */
[----:B------:R1:W-:Y:S01]  /*a700*/  STS.128 [R172+0xa200], R16 ;  /* 0x00a20010ac007388 */ /* 0x0003e20000000c00 */
        /* <DEDUP_REMOVED lines=8> */
[-C--:B------:R-:W-:Y:S01]  /*a790*/  IMAD R43, R92, R82.reuse, R43 ;  /* 0x000000525c2b7224 */ /* 0x080fe200078e022b */
[----:B------:R-:W-:Y:S01]  /*a7a0*/  SHF.R.S32.HI R7, RZ, 0x18, R112 ;  /* 0x00000018ff077819 */ /* 0x000fe20000011470 */
[----:B------:R-:W-:Y:S01]  /*a7b0*/  IMAD R40, R3, R82, R40 ;  /* 0x0000005203287224 */ /* 0x000fe200078e0228 */
[----:B------:R-:W-:Y:S01]  /*a7c0*/  SHF.R.S32.HI R3, RZ, 0x18, R115 ;  /* 0x00000018ff037819 */ /* 0x000fe20000011473 */
[C---:B------:R-:W-:Y:S01]  /*a7d0*/  IMAD R42, R78.reuse, R46, RZ ;  /* 0x0000002e4e2a7224 */ /* 0x040fe200078e02ff */
[----:B------:R-:W-:Y:S01]  /*a7e0*/  I2IP.S8.S32.SAT R38, R43, R38, RZ ;  /* 0x000000262b267239 */ /* 0x000fe200000014ff */
[----:B------:R-:W-:Y:S01]  /*a7f0*/  IMAD R47, R78, R47, RZ ;  /* 0x0000002f4e2f7224 */ /* 0x000fe200078e02ff */
[----:B------:R-:W-:Y:S01]  /*a800*/  SHF.L.U32 R100, R99, 0x8, RZ ;  /* 0x0000000863647819 */ /* 0x000fe200000006ff */
[----:B------:R-:W-:Y:S01]  /*a810*/  IMAD R41, R0, R82, R41 ;  /* 0x0000005200297224 */ /* 0x000fe200078e0229 */
[----:B------:R-:W-:Y:S01]  /*a820*/  I2IP.S8.S32.SAT R33, R37, R36, R38 ;  /* 0x0000002425217239 */ /* 0x000fe20000001426 */
[-C--:B------:R-:W-:Y:S01]  /*a830*/  IMAD R42, R3, R82.reuse, R42 ;  /* 0x00000052032a7224 */ /* 0x080fe200078e022a */
[----:B------:R-:W-:Y:S01]  /*a840*/  SHF.R.S32.HI R0, RZ, 0x18, R113 ;  /* 0x00000018ff007819 */ /* 0x000fe20000011471 */
[----:B------:R-:W-:Y:S01]  /*a850*/  IMAD R47, R93, R82, R47 ;  /* 0x000000525d2f7224 */ /* 0x000fe200078e022f */
[----:B------:R-:W-:Y:S01]  /*a860*/  IADD3 R76, PT, PT, R76, 0x1, RZ ;  /* 0x000000014c4c7810 */ /* 0x000fe20007ffe0ff */
[C---:B------:R-:W-:Y:S02]  /*a870*/  IMAD R46, R78.reuse, R50, RZ ;  /* 0x000000324e2e7224 */ /* 0x040fe400078e02ff */
        /* <DEDUP_REMOVED lines=8> */
[----:B------:R-:W-:Y:S02]  /*a900*/  IMAD.MOV.U32 R3, RZ, RZ, R111 ;  /* 0x000000ffff037224 */ /* 0x000fe400078e006f */
[-C--:B------:R-:W-:Y:S02]  /*a910*/  IMAD R51, R94, R82.reuse, R51 ;  /* 0x000000525e337224 */ /* 0x080fe400078e0233 */
[----:B------:R-:W-:Y:S01]  /*a920*/  IMAD R48, R3, R82, R48 ;  /* 0x0000005203307224 */ /* 0x000fe200078e0230 */
[----:B------:R-:W-:Y:S01]  /*a930*/  SHF.R.S32.HI R3, RZ, 0x18, R109 ;  /* 0x00000018ff037819 */ /* 0x000fe2000001146d */
[C---:B------:R-:W-:Y:S01]  /*a940*/  IMAD R50, R78.reuse, R54, RZ ;  /* 0x000000364e327224 */ /* 0x040fe200078e02ff */
[----:B------:R-:W-:Y:S01]  /*a950*/  I2IP.S8.S32.SAT R35, R51, R46, RZ ;  /* 0x0000002e33237239 */ /* 0x000fe200000014ff */
[----:B------:R-:W-:Y:S02]  /*a960*/  IMAD R55, R78, R55, RZ ;  /* 0x000000374e377224 */ /* 0x000fe400078e02ff */
[----:B------:R-:W-:Y:S01]  /*a970*/  IMAD R49, R0, R82, R49 ;  /* 0x0000005200317224 */ /* 0x000fe200078e0231 */
[----:B------:R-:W-:Y:S01]  /*a980*/  I2IP.S8.S32.SAT R35, R45, R44, R35 ;  /* 0x0000002c2d237239 */ /* 0x000fe20000001423 */
[-C--:B------:R-:W-:Y:S01]  /*a990*/  IMAD R50, R3, R82.reuse, R50 ;  /* 0x0000005203327224 */ /* 0x080fe200078e0232 */
[----:B------:R-:W-:Y:S01]  /*a9a0*/  SHF.R.S32.HI R0, RZ, 0x18, R107 ;  /* 0x00000018ff007819 */ /* 0x000fe2000001146b */
[----:B------:R-:W-:Y:S01]  /*a9b0*/  IMAD R55, R95, R82, R55 ;  /* 0x000000525f377224 */ /* 0x000fe200078e0237 */
[----:B------:R-:W-:Y:S01]  /*a9c0*/  SHF.R.S32.HI R3, RZ, 0x18, R106 ;  /* 0x00000018ff037819 */ /* 0x000fe2000001146a */
        /* <DEDUP_REMOVED lines=11> */
[----:B------:R-:W-:Y:S01]  /*aa80*/  SHF.R.S32.HI R3, RZ, 0x18, R103 ;  /* 0x00000018ff037819 */ /* 0x000fe20000011467 */
[----:B------:R-:W-:Y:S02]  /*aa90*/  IMAD R58, R78, R62, RZ ;  /* 0x0000003e4e3a7224 */ /* 0x000fe400078e02ff */
[----:B------:R-:W-:Y:S01]  /*aaa0*/  IMAD R56, R5, R82, R56 ;  /* 0x0000005205387224 */ /* 0x000fe200078e0238 */
[----:B------:R-:W-:Y:S01]  /*aab0*/  MOV R5, R102 ;  /* 0x0000006600057202 */ /* 0x000fe20000000f00 */
[----:B------:R-:W-:Y:S01]  /*aac0*/  IMAD R57, R0, R82, R57 ;  /* 0x0000005200397224 */ /* 0x000fe200078e0239 */
[----:B------:R-:W-:Y:S01]  /*aad0*/  SHF.R.S32.HI R0, RZ, 0x18, R101 ;  /* 0x00000018ff007819 */ /* 0x000fe20000011465 */
[C---:B------:R-:W-:Y:S01]  /*aae0*/  IMAD R63, R78.reuse, R63, RZ ;  /* 0x0000003f4e3f7224 */ /* 0x040fe200078e02ff */
[----:B------:R-:W-:Y:S01]  /*aaf0*/  I2IP.S8.S32.SAT R54, R59, R54, RZ ;  /* 0x000000363b367239 */ /* 0x000fe200000014ff */
[-C--:B------:R-:W-:Y:S01]  /*ab00*/  IMAD R58, R3, R82.reuse, R58 ;  /* 0x00000052033a7224 */ /* 0x080fe200078e023a */
[----:B------:R-:W-:Y:S01]  /*ab10*/  SHF.R.S32.HI R3, RZ, 0x18, R100 ;  /* 0x00000018ff037819 */ /* 0x000fe20000011464 */
[----:B------:R-:W-:Y:S01]  /*ab20*/  IMAD R63, R97, R82, R63 ;  /* 0x00000052613f7224 */ /* 0x000fe200078e023f */
[----:B------:R-:W-:Y:S01]  /*ab30*/  I2IP.S8.S32.SAT R49, R53, R52, R54 ;  /* 0x0000003435317239 */ /* 0x000fe20000001436 */
        /* <DEDUP_REMOVED lines=28> */
.L_x_119:
[----:B------:R-:W-:Y:S05]  /*ad00*/  BSYNC.RECONVERGENT B0 ;  /* 0x0000000000007941 */ /* 0x000fea0003800200 */
.L_x_118:
[----:B------:R-:W-:Y:S01]  /*ad10*/  BAR.SYNC.DEFER_BLOCKING 0x1, 0x80 ;  /* 0x0042000000007b1d */ /* 0x000fe20000010000 */
[----:B------:R-:W-:Y:S01]  /*ad20*/  ISETP.NE.AND P2, PT, R168, RZ, PT ;  /* 0x000000ffa800720c */ /* 0x000fe20003f45270 */
[----:B------:R-:W-:Y:S01]  /*ad30*/  IMAD.IADD R20, R75, 0x1, R150 ;  /* 0x000000014b147824 */ /* 0x000fe200078e0296 */
[----:B------:R-:W-:Y:S01]  /*ad40*/  ISETP.NE.AND P0, PT, R169, 0x2, PT ;  /* 0x00000002a900780c */ /* 0x000fe20003f05270 */
[----:B------:R-:W-:Y:S01]  /*ad50*/  IMAD.IADD R21, R77, 0x1, R152 ;  /* 0x000000014d157824 */ /* 0x000fe200078e0298 */
[----:B------:R-:W-:Y:S02]  /*ad60*/  ISETP.NE.AND P1, PT, R76, 0x2, PT ;  /* 0x000000024c00780c */ /* 0x000fe40003f25270 */
[----:B------:R-:W-:Y:S02]  /*ad70*/  SEL R0, RZ, 0x1, P0 ;  /* 0x00000001ff007807 */ /* 0x000fe40000000000 */
[----:B------:R-:W-:Y:S02]  /*ad80*/  SEL R3, RZ, 0x1, P1 ;  /* 0x00000001ff037807 */ /* 0x000fe40000800000 */
[----:B------:R-:W-:Y:S02]  /*ad90*/  LOP3.LUT R161, R161, R0, RZ, 0x3c, !PT ;  /* 0x00000000a1a17212 */ /* 0x000fe400078e3cff */
[----:B------:R-:W-:Y:S02]  /*ada0*/  LOP3.LUT R162, R162, R3, RZ, 0x3c, !PT ;  /* 0x00000003a2a27212 */ /* 0x000fe400078e3cff */
[----:B------:R-:W-:Y:S02]  /*adb0*/  @P2 R2UR UR36, R158 ;  /* 0x000000009e2422ca */ /* 0x000fe400000e0000 */
[----:B------:R-:W-:Y:S02]  /*adc0*/  SEL R169, R169, RZ, P0 ;  /* 0x000000ffa9a97207 */ /* 0x000fe40000000000 */
[----:B------:R-:W-:Y:S01]  /*add0*/  SEL R76, R76, RZ, P1 ;  /* 0x000000ff4c4c7207 */ /* 0x000fe20000800000 */
[----:B------:R-:W-:Y:S10]  /*ade0*/  @P2 BRA `(.L_x_120) ;  /* 0xffffff9800a82947 */ /* 0x000ff4000383ffff */
[----:B------:R-:W-:Y:S05]  /*adf0*/  EXIT ;  /* 0x000000000000794d */ /* 0x000fea0003800000 */
.L_x_19:
[----:B--2---:R2:W1:Y:S02]  /*ae00*/  SYNCS.PHASECHK.TRANS64.TRYWAIT P0, [R3+URZ+0xc0], R2 ;  /* 0x0000c002030075a7 */ /* 0x00446400080011ff */
[----:B-1----:R-:W-:Y:S05]  /*ae10*/  @!P0 NANOSLEEP.SYNCS 0x989680 ;  /* 0x009896800000895d */ /* 0x002fea0003900000 */
[----:B------:R-:W1:Y:S02]  /*ae20*/  @!P0 SYNCS.PHASECHK.TRANS64 P0, [R3+URZ+0xc0], R2 ;  /* 0x0000c002030085a7 */ /* 0x000e6400080010ff */
[----:B-1----:R-:W-:Y:S05]  /*ae30*/  @!P0 BRA `(.L_x_19) ;  /* 0xfffffffc00f08947 */ /* 0x002fea000383ffff */
[----:B------:R-:W-:Y:S05]  /*ae40*/  BRA `(.L_x_121) ;  /* 0xffffff6400c87947 */ /* 0x000fea000383ffff */
.L_x_22:
[----:B-1----:R-:W-:-:S07]  /*ae50*/  MOV R2, UR33 ;  /* 0x0000002100027c02 */ /* 0x002fce0008000f00 */
.L_x_122:
[----:B-1----:R1:W2:Y:S02]  /*ae60*/  SYNCS.PHASECHK.TRANS64.TRYWAIT P0, [R2+URZ+0x10], R5 ;  /* 0x00001005020075a7 */ /* 0x0022a400080011ff */
[----:B--2---:R-:W-:Y:S05]  /*ae70*/  @!P0 NANOSLEEP.SYNCS 0x989680 ;  /* 0x009896800000895d */ /* 0x004fea0003900000 */
[----:B------:R-:W2:Y:S02]  /*ae80*/  @!P0 SYNCS.PHASECHK.TRANS64 P0, [R2+URZ+0x10], R5 ;  /* 0x00001005020085a7 */ /* 0x000ea400080010ff */
[----:B--2---:R-:W-:Y:S05]  /*ae90*/  @!P0 BRA `(.L_x_122) ;  /* 0xfffffffc00f08947 */ /* 0x004fea000383ffff */
[----:B------:R-:W-:Y:S05]  /*aea0*/  BRA `(.L_x_21) ;  /* 0xffffff6800187947 */ /* 0x000fea000383ffff */
.L_x_28:
[----:B-1----:R-:W-:-:S07]  /*aeb0*/  MOV R2, UR17 ;  /* 0x0000001100027c02 */ /* 0x002fce0008000f00 */
.L_x_123:
[----:B-1----:R1:W2:Y:S02]  /*aec0*/  SYNCS.PHASECHK.TRANS64.TRYWAIT P0, [R2+URZ+0x10], R5 ;  /* 0x00001005020075a7 */ /* 0x0022a400080011ff */
[----:B--2---:R-:W-:Y:S05]  /*aed0*/  @!P0 NANOSLEEP.SYNCS 0x989680 ;  /* 0x009896800000895d */ /* 0x004fea0003900000 */
[----:B------:R-:W2:Y:S02]  /*aee0*/  @!P0 SYNCS.PHASECHK.TRANS64 P0, [R2+URZ+0x10], R5 ;  /* 0x00001005020085a7 */ /* 0x000ea400080010ff */
[----:B--2---:R-:W-:Y:S05]  /*aef0*/  @!P0 BRA `(.L_x_123) ;  /* 0xfffffffc00f08947 */ /* 0x004fea000383ffff */
[----:B------:R-:W-:Y:S05]  /*af00*/  BRA `(.L_x_27) ;  /* 0xffffff6800c07947 */ /* 0x000fea000383ffff */
.L_x_32:
[----:B-1----:R1:W2:Y:S02]  /*af10*/  SYNCS.PHASECHK.TRANS64.TRYWAIT P0, [R2+URZ+0x70], R3 ;  /* 0x00007003020075a7 */ /* 0x0022a400080011ff */
[----:B--2---:R-:W-:Y:S05]  /*af20*/  @!P0 NANOSLEEP.SYNCS 0x989680 ;  /* 0x009896800000895d */ /* 0x004fea0003900000 */
[----:B------:R-:W2:Y:S02]  /*af30*/  @!P0 SYNCS.PHASECHK.TRANS64 P0, [R2+URZ+0x70], R3 ;  /* 0x00007003020085a7 */ /* 0x000ea400080010ff */
[----:B--2---:R-:W-:Y:S05]  /*af40*/  @!P0 BRA `(.L_x_32) ;  /* 0xfffffffc00f08947 */ /* 0x004fea000383ffff */
[----:B------:R-:W-:Y:S05]  /*af50*/  BRA `(.L_x_124) ;  /* 0xffffff6c00507947 */ /* 0x000fea000383ffff */
.L_x_36:
[----:B----4-:R-:W-:-:S07]  /*af60*/  MOV R0, UR4 ;  /* 0x0000000400007c02 */ /* 0x010fce0008000f00 */
.L_x_125:
[----:B-1----:R1:W2:Y:S02]  /*af70*/  SYNCS.PHASECHK.TRANS64.TRYWAIT P0, [R0+URZ], R3 ;  /* 0x00000003000075a7 */ /* 0x0022a400080011ff */
[----:B--2---:R-:W-:Y:S05]  /*af80*/  @!P0 NANOSLEEP.SYNCS 0x989680 ;  /* 0x009896800000895d */ /* 0x004fea0003900000 */
[----:B------:R-:W2:Y:S02]  /*af90*/  @!P0 SYNCS.PHASECHK.TRANS64 P0, [R0+URZ], R3 ;  /* 0x00000003000085a7 */ /* 0x000ea400080010ff */
[----:B--2---:R-:W-:Y:S05]  /*afa0*/  @!P0 BRA `(.L_x_125) ;  /* 0xfffffffc00f08947 */ /* 0x004fea000383ffff */
[----:B------:R-:W-:Y:S05]  /*afb0*/  BRA `(.L_x_126) ;  /* 0xffffff7000c07947 */ /* 0x000fea000383ffff */
.L_x_39:
[----:B-1----:R1:W2:Y:S02]  /*afc0*/  SYNCS.PHASECHK.TRANS64.TRYWAIT P0, [R0+URZ+0xb0], R5 ;  /* 0x0000b005000075a7 */ /* 0x0022a400080011ff */
[----:B--2---:R-:W-:Y:S05]  /*afd0*/  @!P0 NANOSLEEP.SYNCS 0x989680 ;  /* 0x009896800000895d */ /* 0x004fea0003900000 */
[----:B------:R-:W2:Y:S02]  /*afe0*/  @!P0 SYNCS.PHASECHK.TRANS64 P0, [R0+URZ+0xb0], R5 ;  /* 0x0000b005000085a7 */ /* 0x000ea400080010ff */
[----:B--2---:R-:W-:Y:S05]  /*aff0*/  @!P0 BRA `(.L_x_39) ;  /* 0xfffffffc00f08947 */ /* 0x004fea000383ffff */
[----:B------:R-:W-:Y:S05]  /*b000*/  BRA `(.L_x_127) ;  /* 0xffffff74001c7947 */ /* 0x000fea000383ffff */
.L_x_40:
[----:B------:R-:W-:-:S07]  /*b010*/  MOV R0, UR5 ;  /* 0x0000000500007c02 */ /* 0x000fce0008000f00 */
.L_x_128:
[----:B-1----:R1:W2:Y:S02]  /*b020*/  SYNCS.PHASECHK.TRANS64.TRYWAIT P0, [R0+URZ+0x80], R5 ;  /* 0x00008005000075a7 */ /* 0x0022a400080011ff */
[----:B--2---:R-:W-:Y:S05]  /*b030*/  @!P0 NANOSLEEP.SYNCS 0x989680 ;  /* 0x009896800000895d */ /* 0x004fea0003900000 */
[----:B------:R-:W2:Y:S02]  /*b040*/  @!P0 SYNCS.PHASECHK.TRANS64 P0, [R0+URZ+0x80], R5 ;  /* 0x00008005000085a7 */ /* 0x000ea400080010ff */
[----:B--2---:R-:W-:Y:S05]  /*b050*/  @!P0 BRA `(.L_x_128) ;  /* 0xfffffffc00f08947 */ /* 0x004fea000383ffff */
[----:B------:R-:W-:Y:S05]  /*b060*/  BRA `(.L_x_129) ;  /* 0xffffff74002c7947 */ /* 0x000fea000383ffff */
.L_x_41:
[----:B-1----:R1:W2:Y:S02]  /*b070*/  SYNCS.PHASECHK.TRANS64.TRYWAIT P1, [R0+URZ+0x70], R5 ;  /* 0x00007005000075a7 */ /* 0x0022a400080211ff */
[----:B--2---:R-:W-:Y:S05]  /*b080*/  @!P1 NANOSLEEP.SYNCS 0x989680 ;  /* 0x009896800000995d */ /* 0x004fea0003900000 */
[----:B------:R-:W2:Y:S02]  /*b090*/  @!P1 SYNCS.PHASECHK.TRANS64 P1, [R0+URZ+0x70], R5 ;  /* 0x00007005000095a7 */ /* 0x000ea400080210ff */
[----:B--2---:R-:W-:Y:S05]  /*b0a0*/  @!P1 BRA `(.L_x_41) ;  /* 0xfffffffc00f09947 */ /* 0x004fea000383ffff */
[----:B------:R-:W-:Y:S05]  /*b0b0*/  BRA `(.L_x_130) ;  /* 0xffffff74005c7947 */ /* 0x000fea000383ffff */
.L_x_44:
[----:B------:R-:W-:-:S07]  /*b0c0*/  MOV R0, UR5 ;  /* 0x0000000500007c02 */ /* 0x000fce0008000f00 */
.L_x_131:
[----:B-1----:R1:W2:Y:S02]  /*b0d0*/  SYNCS.PHASECHK.TRANS64.TRYWAIT P0, [R0+URZ+0x80], R3 ;  /* 0x00008003000075a7 */ /* 0x0022a400080011ff */
[----:B--2---:R-:W-:Y:S05]  /*b0e0*/  @!P0 NANOSLEEP.SYNCS 0x989680 ;  /* 0x009896800000895d */ /* 0x004fea0003900000 */
[----:B------:R-:W2:Y:S02]  /*b0f0*/  @!P0 SYNCS.PHASECHK.TRANS64 P0, [R0+URZ+0x80], R3 ;  /* 0x00008003000085a7 */ /* 0x000ea400080010ff */
[----:B--2---:R-:W-:Y:S05]  /*b100*/  @!P0 BRA `(.L_x_131) ;  /* 0xfffffffc00f08947 */ /* 0x004fea000383ffff */
[----:B------:R-:W-:Y:S05]  /*b110*/  BRA `(.L_x_43) ;  /* 0xffffff7400b07947 */ /* 0x000fea000383ffff */
.L_x_51:
[----:B-1----:R1:W2:Y:S02]  /*b120*/  SYNCS.PHASECHK.TRANS64.TRYWAIT P1, [R0+URZ+0x70], R5 ;  /* 0x00007005000075a7 */ /* 0x0022a400080211ff */
[----:B--2---:R-:W-:Y:S05]  /*b130*/  @!P1 NANOSLEEP.SYNCS 0x989680 ;  /* 0x009896800000995d */ /* 0x004fea0003900000 */
[----:B------:R-:W2:Y:S02]  /*b140*/  @!P1 SYNCS.PHASECHK.TRANS64 P1, [R0+URZ+0x70], R5 ;  /* 0x00007005000095a7 */ /* 0x000ea400080210ff */
[----:B--2---:R-:W-:Y:S05]  /*b150*/  @!P1 BRA `(.L_x_51) ;  /* 0xfffffffc00f09947 */ /* 0x004fea000383ffff */
[----:B------:R-:W-:Y:S05]  /*b160*/  BRA `(.L_x_132) ;  /* 0xffffff7c00087947 */ /* 0x000fea000383ffff */
.L_x_52:
[----:B------:R-:W-:-:S07]  /*b170*/  MOV R3, UR9 ;  /* 0x0000000900037c02 */ /* 0x000fce0008000f00 */
.L_x_133:
[----:B-1----:R1:W2:Y:S02]  /*b180*/  SYNCS.PHASECHK.TRANS64.TRYWAIT P0, [R3+URZ+0xa0], R0 ;  /* 0x0000a000030075a7 */ /* 0x0022a400080011ff */
[----:B--2---:R-:W-:Y:S05]  /*b190*/  @!P0 NANOSLEEP.SYNCS 0x989680 ;  /* 0x009896800000895d */ /* 0x004fea0003900000 */
[----:B------:R-:W2:Y:S02]  /*b1a0*/  @!P0 SYNCS.PHASECHK.TRANS64 P0, [R3+URZ+0xa0], R0 ;  /* 0x0000a000030085a7 */ /* 0x000ea400080010ff */
[----:B--2---:R-:W-:Y:S05]  /*b1b0*/  @!P0 BRA `(.L_x_133) ;  /* 0xfffffffc00f08947 */ /* 0x004fea000383ffff */
[----:B------:R-:W-:Y:S05]  /*b1c0*/  BRA `(.L_x_134) ;  /* 0xffffff7c003c7947 */ /* 0x000fea000383ffff */
.L_x_55:
[----:B------:R-:W-:Y:S07]  /*b1d0*/  MOV R0, UR7 ;  /* 0x0000000700007c02 */ /* 0x000fee0008000f00 */
.L_x_135:
[----:B-1----:R1:W2:Y:S02]  /*b1e0*/  SYNCS.PHASECHK.TRANS64.TRYWAIT P0, [R0+URZ], R3 ;  /* 0x00000003000075a7 */ /* 0x0022a400080011ff */
[----:B--2---:R-:W-:Y:S05]  /*b1f0*/  @!P0 NANOSLEEP.SYNCS 0x989680 ;  /* 0x009896800000895d */ /* 0x004fea0003900000 */
[----:B------:R-:W2:Y:S02]  /*b200*/  @!P0 SYNCS.PHASECHK.TRANS64 P0, [R0+URZ], R3 ;  /* 0x00000003000085a7 */ /* 0x000ea400080010ff */
[----:B--2---:R-:W-:Y:S05]  /*b210*/  @!P0 BRA `(.L_x_135) ;  /* 0xfffffffc00f08947 */ /* 0x004fea000383ffff */
[----:B------:R-:W-:Y:S05]  /*b220*/  BRA `(.L_x_54) ;  /* 0xffffff7c005c7947 */ /* 0x000fea000383ffff */
.L_x_58:
[----:B------:R-:W-:-:S07]  /*b230*/  MOV R0, UR5 ;  /* 0x0000000500007c02 */ /* 0x000fce0008000f00 */
.L_x_136:
[----:B--2---:R2:W3:Y:S02]  /*b240*/  SYNCS.PHASECHK.TRANS64.TRYWAIT P0, [R0+URZ], R3 ;  /* 0x00000003000075a7 */ /* 0x0044e400080011ff */
[----:B---3--:R-:W-:Y:S05]  /*b250*/  @!P0 NANOSLEEP.SYNCS 0x989680 ;  /* 0x009896800000895d */ /* 0x008fea0003900000 */
[----:B------:R-:W3:Y:S02]  /*b260*/  @!P0 SYNCS.PHASECHK.TRANS64 P0, [R0+URZ], R3 ;  /* 0x00000003000085a7 */ /* 0x000ee400080010ff */
[----:B---3--:R-:W-:Y:S05]  /*b270*/  @!P0 BRA `(.L_x_136) ;  /* 0xfffffffc00f08947 */ /* 0x008fea000383ffff */
[----:B------:R-:W-:Y:S05]  /*b280*/  BRA `(.L_x_137) ;  /* 0xffffff7c00fc7947 */ /* 0x000fea000383ffff */
.L_x_59:
[----:B------:R-:W-:-:S07]  /*b290*/  MOV R0, UR7 ;  /* 0x0000000700007c02 */ /* 0x000fce0008000f00 */
.L_x_138:
[----:B--2---:R2:W3:Y:S02]  /*b2a0*/  SYNCS.PHASECHK.TRANS64.TRYWAIT P0, [R0+URZ], R3 ;  /* 0x00000003000075a7 */ /* 0x0044e400080011ff */
[----:B---3--:R-:W-:Y:S05]  /*b2b0*/  @!P0 NANOSLEEP.SYNCS 0x989680 ;  /* 0x009896800000895d */ /* 0x008fea0003900000 */
[----:B------:R-:W3:Y:S02]  /*b2c0*/  @!P0 SYNCS.PHASECHK.TRANS64 P0, [R0+URZ], R3 ;  /* 0x00000003000085a7 */ /* 0x000ee400080010ff */
[----:B---3--:R-:W-:Y:S05]  /*b2d0*/  @!P0 BRA `(.L_x_138) ;  /* 0xfffffffc00f08947 */ /* 0x008fea000383ffff */
[----:B------:R-:W-:Y:S05]  /*b2e0*/  BRA `(.L_x_139) ;  /* 0xffffff8000087947 */ /* 0x000fea000383ffff */
.L_x_64:
[----:B--2---:R2:W3:Y:S02]  /*b2f0*/  SYNCS.PHASECHK.TRANS64.TRYWAIT P0, [R0+URZ+0x70], R3 ;  /* 0x00007003000075a7 */ /* 0x0044e400080011ff */
[----:B---3--:R-:W-:Y:S05]  /*b300*/  @!P0 NANOSLEEP.SYNCS 0x989680 ;  /* 0x009896800000895d */ /* 0x008fea0003900000 */
[----:B------:R-:W3:Y:S02]  /*b310*/  @!P0 SYNCS.PHASECHK.TRANS64 P0, [R0+URZ+0x70], R3 ;  /* 0x00007003000085a7 */ /* 0x000ee400080010ff */
[----:B---3--:R-:W-:Y:S05]  /*b320*/  @!P0 BRA `(.L_x_64) ;  /* 0xfffffffc00f08947 */ /* 0x008fea000383ffff */
[----:B------:R-:W-:Y:S05]  /*b330*/  BRA `(.L_x_140) ;  /* 0xffffff8400147947 */ /* 0x000fea000383ffff */
.L_x_67:
[----:B------:R-:W-:Y:S07]  /*b340*/  MOV R0, UR7 ;  /* 0x0000000700007c02 */ /* 0x000fee0008000f00 */
.L_x_141:
[----:B--2---:R2:W3:Y:S02]  /*b350*/  SYNCS.PHASECHK.TRANS64.TRYWAIT P0, [R0+URZ+0x68], R3 ;  /* 0x00006803000075a7 */ /* 0x0044e400080011ff */
[----:B---3--:R-:W-:Y:S05]  /*b360*/  @!P0 NANOSLEEP.SYNCS 0x989680 ;  /* 0x009896800000895d */ /* 0x008fea0003900000 */
[----:B------:R-:W3:Y:S02]  /*b370*/  @!P0 SYNCS.PHASECHK.TRANS64 P0, [R0+URZ+0x68], R3 ;  /* 0x00006803000085a7 */ /* 0x000ee400080010ff */
[----:B---3--:R-:W-:Y:S05]  /*b380*/  @!P0 BRA `(.L_x_141) ;  /* 0xfffffffc00f08947 */ /* 0x008fea000383ffff */
[----:B------:R-:W-:Y:S05]  /*b390*/  BRA `(.L_x_66) ;  /* 0xffffff8400f47947 */ /* 0x000fea000383ffff */
.L_x_70:
[----:B------:R-:W-:Y:S07]  /*b3a0*/  MOV R3, UR7 ;  /* 0x0000000700037c02 */ /* 0x000fee0008000f00 */
.L_x_142:
[----:B-1----:R1:W2:Y:S02]  /*b3b0*/  SYNCS.PHASECHK.TRANS64.TRYWAIT P0, [R3+URZ+0x40], R12 ;  /* 0x0000400c030075a7 */ /* 0x0022a400080011ff */
[----:B--2---:R-:W-:Y:S05]  /*b3c0*/  @!P0 NANOSLEEP.SYNCS 0x989680 ;  /* 0x009896800000895d */ /* 0x004fea0003900000 */
[----:B------:R-:W2:Y:S02]  /*b3d0*/  @!P0 SYNCS.PHASECHK.TRANS64 P0, [R3+URZ+0x40], R12 ;  /* 0x0000400c030085a7 */ /* 0x000ea400080010ff */
[----:B--2---:R-:W-:Y:S05]  /*b3e0*/  @!P0 BRA `(.L_x_142) ;  /* 0xfffffffc00f08947 */ /* 0x004fea000383ffff */
[----:B------:R-:W-:Y:S05]  /*b3f0*/  BRA `(.L_x_143) ;  /* 0xffffff88006c7947 */ /* 0x000fea000383ffff */
.L_x_71:
[----:B-1----:R-:W-:Y:S07]  /*b400*/  MOV R3, UR7 ;  /* 0x0000000700037c02 */ /* 0x002fee0008000f00 */
.L_x_144:
[----:B-1----:R1:W2:Y:S02]  /*b410*/  SYNCS.PHASECHK.TRANS64.TRYWAIT P0, [R3+URZ+0x48], R12 ;  /* 0x0000480c030075a7 */ /* 0x0022a400080011ff */
[----:B--2---:R-:W-:Y:S05]  /*b420*/  @!P0 NANOSLEEP.SYNCS 0x989680 ;  /* 0x009896800000895d */ /* 0x004fea0003900000 */
[----:B------:R-:W2:Y:S02]  /*b430*/  @!P0 SYNCS.PHASECHK.TRANS64 P0, [R3+URZ+0x48], R12 ;  /* 0x0000480c030085a7 */ /* 0x000ea400080010ff */
[----:B--2---:R-:W-:Y:S05]  /*b440*/  @!P0 BRA `(.L_x_144) ;  /* 0xfffffffc00f08947 */ /* 0x004fea000383ffff */
[----:B------:R-:W-:Y:S05]  /*b450*/  BRA `(.L_x_145) ;  /* 0xffffff8800a87947 */ /* 0x000fea000383ffff */
.L_x_72:
[----:B-1----:R-:W-:Y:S07]  /*b460*/  MOV R3, UR7 ;  /* 0x0000000700037c02 */ /* 0x002fee0008000f00 */
.L_x_146:
[----:B-1----:R1:W2:Y:S02]  /*b470*/  SYNCS.PHASECHK.TRANS64.TRYWAIT P0, [R3+URZ+0x50], R12 ;  /* 0x0000500c030075a7 */ /* 0x0022a400080011ff */
[----:B--2---:R-:W-:Y:S05]  /*b480*/  @!P0 NANOSLEEP.SYNCS 0x989680 ;  /* 0x009896800000895d */ /* 0x004fea0003900000 */
[----:B------:R-:W2:Y:S02]  /*b490*/  @!P0 SYNCS.PHASECHK.TRANS64 P0, [R3+URZ+0x50], R12 ;  /* 0x0000500c030085a7 */ /* 0x000ea400080010ff */
[----:B--2---:R-:W-:Y:S05]  /*b4a0*/  @!P0 BRA `(.L_x_146) ;  /* 0xfffffffc00f08947 */ /* 0x004fea000383ffff */
[----:B------:R-:W-:Y:S05]  /*b4b0*/  BRA `(.L_x_147) ;  /* 0xffffff8800f07947 */ /* 0x000fea000383ffff */
.L_x_73:
[----:B------:R-:W-:Y:S07]  /*b4c0*/  MOV R3, UR7 ;  /* 0x0000000700037c02 */ /* 0x000fee0008000f00 */
.L_x_148:
[----:B-1----:R1:W2:Y:S02]  /*b4d0*/  SYNCS.PHASECHK.TRANS64.TRYWAIT P0, [R3+URZ+0x58], R12 ;  /* 0x0000580c030075a7 */ /* 0x0022a400080011ff */
[----:B--2---:R-:W-:Y:S05]  /*b4e0*/  @!P0 NANOSLEEP.SYNCS 0x989680 ;  /* 0x009896800000895d */ /* 0x004fea0003900000 */
[----:B------:R-:W2:Y:S02]  /*b4f0*/  @!P0 SYNCS.PHASECHK.TRANS64 P0, [R3+URZ+0x58], R12 ;  /* 0x0000580c030085a7 */ /* 0x000ea400080010ff */
[----:B--2---:R-:W-:Y:S05]  /*b500*/  @!P0 BRA `(.L_x_148) ;  /* 0xfffffffc00f08947 */ /* 0x004fea000383ffff */
[----:B------:R-:W-:Y:S05]  /*b510*/  BRA `(.L_x_149) ;  /* 0xffffff8c00787947 */ /* 0x000fea000383ffff */
.L_x_75:
[----:B------:R-:W-:-:S07]  /*b520*/  MOV R0, UR7 ;  /* 0x0000000700007c02 */ /* 0x000fce0008000f00 */
.L_x_150:
[----:B-1----:R1:W3:Y:S02]  /*b530*/  SYNCS.PHASECHK.TRANS64.TRYWAIT P0, [R0+URZ+0x40], R3 ;  /* 0x00004003000075a7 */ /* 0x0022e400080011ff */
[----:B---3--:R-:W-:Y:S05]  /*b540*/  @!P0 NANOSLEEP.SYNCS 0x989680 ;  /* 0x009896800000895d */ /* 0x008fea0003900000 */
[----:B------:R-:W3:Y:S02]  /*b550*/  @!P0 SYNCS.PHASECHK.TRANS64 P0, [R0+URZ+0x40], R3 ;  /* 0x00004003000085a7 */ /* 0x000ee400080010ff */
[----:B---3--:R-:W-:Y:S05]  /*b560*/  @!P0 BRA `(.L_x_150) ;  /* 0xfffffffc00f08947 */ /* 0x008fea000383ffff */
[----:B------:R-:W-:Y:S05]  /*b570*/  BRA `(.L_x_151) ;  /* 0xffffff8c00e87947 */ /* 0x000fea000383ffff */
.L_x_76:
[----:B-1----:R-:W-:-:S07]  /*b580*/  MOV R0, UR7 ;  /* 0x0000000700007c02 */ /* 0x002fce0008000f00 */
.L_x_152:
[----:B-1----:R1:W3:Y:S02]  /*b590*/  SYNCS.PHASECHK.TRANS64.TRYWAIT P0, [R0+URZ+0x48], R3 ;  /* 0x00004803000075a7 */ /* 0x0022e400080011ff */
[----:B---3--:R-:W-:Y:S05]  /*b5a0*/  @!P0 NANOSLEEP.SYNCS 0x989680 ;  /* 0x009896800000895d */ /* 0x008fea0003900000 */
[----:B------:R-:W3:Y:S02]  /*b5b0*/  @!P0 SYNCS.PHASECHK.TRANS64 P0, [R0+URZ+0x48], R3 ;  /* 0x00004803000085a7 */ /* 0x000ee400080010ff */
[----:B---3--:R-:W-:Y:S05]  /*b5c0*/  @!P0 BRA `(.L_x_152) ;  /* 0xfffffffc00f08947 */ /* 0x008fea000383ffff */
[----:B------:R-:W-:Y:S05]  /*b5d0*/  BRA `(.L_x_153) ;  /* 0xffffff8c00d87947 */ /* 0x000fea000383ffff */
.L_x_77:
[----:B-1----:R-:W-:-:S07]  /*b5e0*/  MOV R0, UR7 ;  /* 0x0000000700007c02 */ /* 0x002fce0008000f00 */
.L_x_154:
[----:B-1----:R1:W3:Y:S02]  /*b5f0*/  SYNCS.PHASECHK.TRANS64.TRYWAIT P0, [R0+URZ+0x50], R3 ;  /* 0x00005003000075a7 */ /* 0x0022e400080011ff */
[----:B---3--:R-:W-:Y:S05]  /*b600*/  @!P0 NANOSLEEP.SYNCS 0x989680 ;  /* 0x009896800000895d */ /* 0x008fea0003900000 */
[----:B------:R-:W3:Y:S02]  /*b610*/  @!P0 SYNCS.PHASECHK.TRANS64 P0, [R0+URZ+0x50], R3 ;  /* 0x00005003000085a7 */ /* 0x000ee400080010ff */
[----:B---3--:R-:W-:Y:S05]  /*b620*/  @!P0 BRA `(.L_x_154) ;  /* 0xfffffffc00f08947 */ /* 0x008fea000383ffff */
[----:B------:R-:W-:Y:S05]  /*b630*/  BRA `(.L_x_155) ;  /* 0xffffff8c00c87947 */ /* 0x000fea000383ffff */
.L_x_79:
[----:B--2---:R2:W4:Y:S02]  /*b640*/  SYNCS.PHASECHK.TRANS64.TRYWAIT P0, [R0+URZ+0x70], R3 ;  /* 0x00007003000075a7 */ /* 0x00452400080011ff */
[----:B----4-:R-:W-:Y:S05]  /*b650*/  @!P0 NANOSLEEP.SYNCS 0x989680 ;  /* 0x009896800000895d */ /* 0x010fea0003900000 */
[----:B------:R-:W4:Y:S02]  /*b660*/  @!P0 SYNCS.PHASECHK.TRANS64 P0, [R0+URZ+0x70], R3 ;  /* 0x00007003000085a7 */ /* 0x000f2400080010ff */
[----:B----4-:R-:W-:Y:S05]  /*b670*/  @!P0 BRA `(.L_x_79) ;  /* 0xfffffffc00f08947 */ /* 0x010fea000383ffff */
[----:B------:R-:W-:Y:S05]  /*b680*/  BRA `(.L_x_156) ;  /* 0xffffff9000947947 */ /* 0x000fea000383ffff */
.L_x_90:
[----:B-1----:R1:W3:Y:S02]  /*b690*/  SYNCS.PHASECHK.TRANS64.TRYWAIT P1, [R3+URZ+0x20], R0 ;  /* 0x00002000030075a7 */ /* 0x0022e400080211ff */
[----:B---3--:R-:W-:Y:S05]  /*b6a0*/  @!P1 NANOSLEEP.SYNCS 0x989680 ;  /* 0x009896800000995d */ /* 0x008fea0003900000 */
[----:B------:R-:W3:Y:S02]  /*b6b0*/  @!P1 SYNCS.PHASECHK.TRANS64 P1, [R3+URZ+0x20], R0 ;  /* 0x00002000030095a7 */ /* 0x000ee400080210ff */
[----:B---3--:R-:W-:Y:S05]  /*b6c0*/  @!P1 BRA `(.L_x_90) ;  /* 0xfffffffc00f09947 */ /* 0x008fea000383ffff */
[----:B------:R-:W-:Y:S05]  /*b6d0*/  BRA `(.L_x_89) ;  /* 0xffffff9c00bc7947 */ /* 0x000fea000383ffff */
.L_x_92:
[----:B---3--:R3:W4:Y:S02]  /*b6e0*/  SYNCS.PHASECHK.TRANS64.TRYWAIT P0, [R108+URZ+0x90], R5 ;  /* 0x000090056c0075a7 */ /* 0x00872400080011ff */
[----:B----4-:R-:W-:Y:S05]  /*b6f0*/  @!P0 NANOSLEEP.SYNCS 0x989680 ;  /* 0x009896800000895d */ /* 0x010fea0003900000 */
[----:B------:R-:W4:Y:S02]  /*b700*/  @!P0 SYNCS.PHASECHK.TRANS64 P0, [R108+URZ+0x90], R5 ;  /* 0x000090056c0085a7 */ /* 0x000f2400080010ff */
[----:B----4-:R-:W-:Y:S05]  /*b710*/  @!P0 BRA `(.L_x_92) ;  /* 0xfffffffc00f08947 */ /* 0x010fea000383ffff */
[----:B------:R-:W-:Y:S05]  /*b720*/  BRA `(.L_x_91) ;  /* 0xffffffa000187947 */ /* 0x000fea000383ffff */
.L_x_100:
[----:B--2---:R2:W3:Y:S02]  /*b730*/  SYNCS.PHASECHK.TRANS64.TRYWAIT P0, [R118+URZ+0x20], R3 ;  /* 0x00002003760075a7 */ /* 0x0044e400080011ff */
[----:B---3--:R-:W-:Y:S05]  /*b740*/  @!P0 NANOSLEEP.SYNCS 0x989680 ;  /* 0x009896800000895d */ /* 0x008fea0003900000 */
[----:B------:R-:W3:Y:S02]  /*b750*/  @!P0 SYNCS.PHASECHK.TRANS64 P0, [R118+URZ+0x20], R3 ;  /* 0x00002003760085a7 */ /* 0x000ee400080010ff */
[----:B---3--:R-:W-:Y:S05]  /*b760*/  @!P0 BRA `(.L_x_100) ;  /* 0xfffffffc00f08947 */ /* 0x008fea000383ffff */
[----:B------:R-:W-:Y:S05]  /*b770*/  BRA `(.L_x_99) ;  /* 0xffffffb4001c7947 */ /* 0x000fea000383ffff */
.L_x_108:
[----:B--2---:R2:W3:Y:S02]  /*b780*/  SYNCS.PHASECHK.TRANS64.TRYWAIT P0, [R0+URZ+0x20], R7 ;  /* 0x00002007000075a7 */ /* 0x0044e400080011ff */
[----:B---3--:R-:W-:Y:S05]  /*b790*/  @!P0 NANOSLEEP.SYNCS 0x989680 ;  /* 0x009896800000895d */ /* 0x008fea0003900000 */
[----:B------:R-:W3:Y:S02]  /*b7a0*/  @!P0 SYNCS.PHASECHK.TRANS64 P0, [R0+URZ+0x20], R7 ;  /* 0x00002007000085a7 */ /* 0x000ee400080010ff */
[----:B---3--:R-:W-:Y:S05]  /*b7b0*/  @!P0 BRA `(.L_x_108) ;  /* 0xfffffffc00f08947 */ /* 0x008fea000383ffff */
[----:B------:R-:W-:Y:S05]  /*b7c0*/  BRA `(.L_x_107) ;  /* 0xffffffc800707947 */ /* 0x000fea000383ffff */
.L_x_116:
[----:B--2---:R2:W3:Y:S02]  /*b7d0*/  SYNCS.PHASECHK.TRANS64.TRYWAIT P0, [R0+URZ+0x20], R5 ;  /* 0x00002005000075a7 */ /* 0x0044e400080011ff */
[----:B---3--:R-:W-:Y:S05]  /*b7e0*/  @!P0 NANOSLEEP.SYNCS 0x989680 ;  /* 0x009896800000895d */ /* 0x008fea0003900000 */
[----:B------:R-:W3:Y:S02]  /*b7f0*/  @!P0 SYNCS.PHASECHK.TRANS64 P0, [R0+URZ+0x20], R5 ;  /* 0x00002005000085a7 */ /* 0x000ee400080010ff */
[----:B---3--:R-:W-:Y:S05]  /*b800*/  @!P0 BRA `(.L_x_116) ;  /* 0xfffffffc00f08947 */ /* 0x008fea000383ffff */
[----:B------:R-:W-:Y:S05]  /*b810*/  BRA `(.L_x_115) ;  /* 0xffffffdc00d07947 */ /* 0x000fea000383ffff */
        .weak           $__internal_0_$__cuda_sm10x_tcgen05_guardrail_trap_col_being_dealloced_not_returned_by_alloc
        .type           $__internal_0_$__cuda_sm10x_tcgen05_guardrail_trap_col_being_dealloced_not_returned_by_alloc,@function
        .size           $__internal_0_$__cuda_sm10x_tcgen05_guardrail_trap_col_being_dealloced_not_returned_by_alloc,($__internal_1_$__cuda_sm10x_tcgen05_guardrail_trap_phase_invalid_during_alloc - $__internal_0_$__cuda_sm10x_tcgen05_guardrail_trap_col_being_dealloced_not_returned_by_alloc)
$__internal_0_$__cuda_sm10x_tcgen05_guardrail_trap_col_being_dealloced_not_returned_by_alloc:
[----:B------:R-:W-:Y:S05]  /*b820*/  BPT.TRAP 0x1 ;  /* 0x000000040000795c */ /* 0x000fea0000300000 */
[----:B------:R-:W-:-:S04]  /*b830*/  HFMA2 R3, -RZ, RZ, 0, 0 ;  /* 0x00000000ff037431 */ /* 0x000fc800000001ff */
[----:B------:R-:W-:Y:S05]  /*b840*/  RET.REL.NODEC R2 `(_ZN7cutlass13device_kernelINS_4gemm6kernel13GemmUniversalIN4cute5tupleIJiiiiEEENS1_10collective13CollectiveMmaINS1_35MainloopSm100TmaUmmaWarpSpecializedILi2ELi2ELi2ENS5_IJNS4_1CILi1EEESB_SB_EEEEENS5_IJNSA_ILi128EEENSA_ILi256EEENSA_ILi32EEEEEEaNS5_IJlSB_lEEEaSI_NS4_8TiledMMAINS4_8MMA_AtomIJNS4_15SM100_MMA_S8_SSIaaiLi128ELi256ELNS4_4UMMA5MajorE0ELSN_0ELNSM_8SaturateE0EEEEEENS4_6LayoutISC_NS5_IJNSA_ILi0EEESS_SS_EEEEENS5_IJNS4_10UnderscoreESV_SV_EEEEENS4_13SM90_TMA_LOADENS4_14ComposedLayoutINS4_7SwizzleILi1ELi4ELi3EEENS4_18smem_ptr_flag_bitsILi8EEENSR_INS5_IJNSA_ILi8EEESG_EEENS5_IJSG_SB_EEEEEEEvNS4_8identityESY_S18_vS19_EENS_8epilogue10collective18CollectiveEpilogueINS1B_23Sm100TmaWarpSpecializedILi4ELi2ELi64ELb0ELb0EEEJSH_NS5_IJNSR_ISE_SB_EENSR_INSA_ILi64EEESB_EEEEEaSI_aSI_NS1B_6fusion15FusionCallbacksIS1F_NS1K_17LinearCombinationIaiaiLNS_15FloatRoundStyleE2EEESH_S1J_JEEENS4_5SM1004TMEM4LOAD26SM100_TMEM_LOAD_32dp32b64xESY_NSZ_INS10_ILi2ELi4ELi3EEES13_NSR_INS5_IJS14_S1H_EEENS5_IJS1H_SB_EEEEEEENS4_39AutoVectorizingCopyWithAssumedAlignmentILi128EEENS4_14SM90_TMA_STOREES1Y_S20_S20_EEEvvEEEEvNT_6ParamsE) ;  /* 0xffffff4402ec7950 */ /* 0x000fea0003c3ffff */
        .weak           $__internal_1_$__cuda_sm10x_tcgen05_guardrail_trap_phase_invalid_during_alloc
        .type           $__internal_1_$__cuda_sm10x_tcgen05_guardrail_trap_phase_invalid_during_alloc,@function
        .size           $__internal_1_$__cuda_sm10x_tcgen05_guardrail_trap_phase_invalid_during_alloc,($__internal_2_$__cuda_sm10x_tcgen05_guardrail_trap_unallocated_columns_being_dealloced - $__internal_1_$__cuda_sm10x_tcgen05_guardrail_trap_phase_invalid_during_alloc)
$__internal_1_$__cuda_sm10x_tcgen05_guardrail_trap_phase_invalid_during_alloc:
[----:B------:R-:W-:Y:S05]  /*b850*/  BPT.TRAP 0x1 ;  /* 0x000000040000795c */ /* 0x000fea0000300000 */
[----:B------:R-:W-:-:S04]  /*b860*/  MOV R3, 0x0 ;  /* 0x0000000000037802 */ /* 0x000fc80000000f00 */
[----:B------:R-:W-:Y:S05]  /*b870*/  RET.REL.NODEC R2 `(_ZN7cutlass13device_kernelINS_4gemm6kernel13GemmUniversalIN4cute5tupleIJiiiiEEENS1_10collective13CollectiveMmaINS1_35MainloopSm100TmaUmmaWarpSpecializedILi2ELi2ELi2ENS5_IJNS4_1CILi1EEESB_SB_EEEEENS5_IJNSA_ILi128EEENSA_ILi256EEENSA_ILi32EEEEEEaNS5_IJlSB_lEEEaSI_NS4_8TiledMMAINS4_8MMA_AtomIJNS4_15SM100_MMA_S8_SSIaaiLi128ELi256ELNS4_4UMMA5MajorE0ELSN_0ELNSM_8SaturateE0EEEEEENS4_6LayoutISC_NS5_IJNSA_ILi0EEESS_SS_EEEEENS5_IJNS4_10UnderscoreESV_SV_EEEEENS4_13SM90_TMA_LOADENS4_14ComposedLayoutINS4_7SwizzleILi1ELi4ELi3EEENS4_18smem_ptr_flag_bitsILi8EEENSR_INS5_IJNSA_ILi8EEESG_EEENS5_IJSG_SB_EEEEEEEvNS4_8identityESY_S18_vS19_EENS_8epilogue10collective18CollectiveEpilogueINS1B_23Sm100TmaWarpSpecializedILi4ELi2ELi64ELb0ELb0EEEJSH_NS5_IJNSR_ISE_SB_EENSR_INSA_ILi64EEESB_EEEEEaSI_aSI_NS1B_6fusion15FusionCallbacksIS1F_NS1K_17LinearCombinationIaiaiLNS_15FloatRoundStyleE2EEESH_S1J_JEEENS4_5SM1004TMEM4LOAD26SM100_TMEM_LOAD_32dp32b64xESY_NSZ_INS10_ILi2ELi4ELi3EEES13_NSR_INS5_IJS14_S1H_EEENS5_IJS1H_SB_EEEEEEENS4_39AutoVectorizingCopyWithAssumedAlignmentILi128EEENS4_14SM90_TMA_STOREES1Y_S20_S20_EEEvvEEEEvNT_6ParamsE) ;  /* 0xffffff4402e07950 */ /* 0x000fea0003c3ffff */
        .weak           $__internal_2_$__cuda_sm10x_tcgen05_guardrail_trap_unallocated_columns_being_dealloced
        .type           $__internal_2_$__cuda_sm10x_tcgen05_guardrail_trap_unallocated_columns_being_dealloced,@function
        .size           $__internal_2_$__cuda_sm10x_tcgen05_guardrail_trap_unallocated_columns_being_dealloced,(.L_x_158 - $__internal_2_$__cuda_sm10x_tcgen05_guardrail_trap_unallocated_columns_being_dealloced)
$__internal_2_$__cuda_sm10x_tcgen05_guardrail_trap_unallocated_columns_being_dealloced:
[----:B------:R-:W-:Y:S05]  /*b880*/  BPT.TRAP 0x1 ;  /* 0x000000040000795c */ /* 0x000fea0000300000 */
[----:B------:R-:W-:-:S04]  /*b890*/  HFMA2 R3, -RZ, RZ, 0, 0 ;  /* 0x00000000ff037431 */ /* 0x000fc800000001ff */
[----:B------:R-:W-:Y:S05]  /*b8a0*/  RET.REL.NODEC R2 `(_ZN7cutlass13device_kernelINS_4gemm6kernel13GemmUniversalIN4cute5tupleIJiiiiEEENS1_10collective13CollectiveMmaINS1_35MainloopSm100TmaUmmaWarpSpecializedILi2ELi2ELi2ENS5_IJNS4_1CILi1EEESB_SB_EEEEENS5_IJNSA_ILi128EEENSA_ILi256EEENSA_ILi32EEEEEEaNS5_IJlSB_lEEEaSI_NS4_8TiledMMAINS4_8MMA_AtomIJNS4_15SM100_MMA_S8_SSIaaiLi128ELi256ELNS4_4UMMA5MajorE0ELSN_0ELNSM_8SaturateE0EEEEEENS4_6LayoutISC_NS5_IJNSA_ILi0EEESS_SS_EEEEENS5_IJNS4_10UnderscoreESV_SV_EEEEENS4_13SM90_TMA_LOADENS4_14ComposedLayoutINS4_7SwizzleILi1ELi4ELi3EEENS4_18smem_ptr_flag_bitsILi8EEENSR_INS5_IJNSA_ILi8EEESG_EEENS5_IJSG_SB_EEEEEEEvNS4_8identityESY_S18_vS19_EENS_8epilogue10collective18CollectiveEpilogueINS1B_23Sm100TmaWarpSpecializedILi4ELi2ELi64ELb0ELb0EEEJSH_NS5_IJNSR_ISE_SB_EENSR_INSA_ILi64EEESB_EEEEEaSI_aSI_NS1B_6fusion15FusionCallbacksIS1F_NS1K_17LinearCombinationIaiaiLNS_15FloatRoundStyleE2EEESH_S1J_JEEENS4_5SM1004TMEM4LOAD26SM100_TMEM_LOAD_32dp32b64xESY_NSZ_INS10_ILi2ELi4ELi3EEES13_NSR_INS5_IJS14_S1H_EEENS5_IJS1H_SB_EEEEEEENS4_39AutoVectorizingCopyWithAssumedAlignmentILi128EEENS4_14SM90_TMA_STOREES1Y_S20_S20_EEEvvEEEEvNT_6ParamsE) ;  /* 0xffffff4402d47950 */ /* 0x000fea0003c3ffff */
.L_x_157:
[----:B------:R-:W-:-:S00]  /*b8b0*/  BRA `(.L_x_157) ;  /* 0xfffffffc00fc7947 */ /* 0x000fc0000383ffff */
[----:B------:R-:W-:-:S00]  /*b8c0*/  NOP ;  /* 0x0000000000007918 */ /* 0x000fc00000000000 */
        /* <DEDUP_REMOVED lines=11> */
.L_x_158:


//--------------------- .nv.global.init           --------------------------
	.section	.nv.global.init,"aw",@progbits
.nv.global.init:
	.type		$str$27,@object
	.size		$str$27,($str$28 - $str$27)
$str$27:
        /*0000*/ 	.byte	0x28, 0x61, 0x64, 0x64, 0x72, 0x65, 0x73, 0x73, 0x20, 0x26, 0x20, 0x6d, 0x61, 0x73, 0x6b, 0x29
        /*0010*/ 	.byte	0x20, 0x3d, 0x3d, 0x20, 0x30, 0x00
	.type		$str$28,@object
	.size		$str$28,($str$26 - $str$28)
$str$28:
        /*0016*/ 	.byte	0x2f, 0x74, 0x6d, 0x70, 0x2f, 0x63, 0x75, 0x74, 0x6c, 0x61, 0x73, 0x73, 0x5f, 0x73, 0x77, 0x65
        /*0026*/ 	.byte	0x65, 0x70, 0x5f, 0x73, 0x72, 0x63, 0x2f, 0x69, 0x6e, 0x63, 0x6c, 0x75, 0x64, 0x65, 0x2f, 0x63
        /*0036*/ 	.byte	0x75, 0x74, 0x65, 0x2f, 0x70, 0x6f, 0x69, 0x6e, 0x74, 0x65, 0x72, 0x5f, 0x66, 0x6c, 0x61, 0x67
        /*0046*/ 	.byte	0x67, 0x65, 0x64, 0x2e, 0x68, 0x70, 0x70, 0x00
	.type		$str$26,@object
	.size		$str$26,($str$25 - $str$26)
$str$26:
        /*004e*/ 	.byte	0x2f, 0x74, 0x6d, 0x70, 0x2f, 0x63, 0x75, 0x74, 0x6c, 0x61, 0x73, 0x73, 0x5f, 0x73, 0x77, 0x65
        /*005e*/ 	.byte	0x65, 0x70, 0x5f, 0x73, 0x72, 0x63, 0x2f, 0x69, 0x6e, 0x63, 0x6c, 0x75, 0x64, 0x65, 0x2f, 0x63
        /*006e*/ 	.byte	0x75, 0x74, 0x65, 0x2f, 0x61, 0x74, 0x6f, 0x6d, 0x2f, 0x63, 0x6f, 0x70, 0x79, 0x5f, 0x74, 0x72
        /*007e*/ 	.byte	0x61, 0x69, 0x74, 0x73, 0x5f, 0x73, 0x6d, 0x31, 0x30, 0x30, 0x2e, 0x68, 0x70, 0x70, 0x00
	.type		$str$25,@object
	.size		$str$25,(__unnamed_1 - $str$25)
$str$25:
        /*008d*/ 	.byte	0x28, 0x28, 0x75, 0x69, 0x6e, 0x74, 0x33, 0x32, 0x5f, 0x74, 0x28, 0x74, 0x68, 0x72, 0x65, 0x61
        /*009d*/ 	.byte	0x64, 0x49, 0x64, 0x78, 0x2e, 0x78, 0x29, 0x20, 0x2f, 0x20, 0x33, 0x32, 0x29, 0x20, 0x25, 0x20
        /*00ad*/ 	.byte	0x34, 0x29, 0x20, 0x3d, 0x3d, 0x20, 0x28, 0x28, 0x28, 0x74, 0x6d, 0x65, 0x6d, 0x5f, 0x61, 0x64
        /*00bd*/ 	.byte	0x64, 0x72, 0x20, 0x3e, 0x3e, 0x20, 0x31, 0x36, 0x29, 0x20, 0x2f, 0x20, 0x33, 0x32, 0x29, 0x20
        /*00cd*/ 	.byte	0x25, 0x20, 0x34, 0x29, 0x00
	.type		__unnamed_1,@object
	.size		__unnamed_1,(__unnamed_2 - __unnamed_1)
__unnamed_1:
        /*00d2*/ 	.byte	0x61, 0x75, 0x74, 0x6f, 0x20, 0x63, 0x75, 0x74, 0x65, 0x3a, 0x3a, 0x61, 0x73, 0x5f, 0x70, 0x6f
        /* <DEDUP_REMOVED lines=24> */
        /*0262*/ 	.byte	0x5d, 0x00
	.type		__unnamed_2,@object
	.size		__unnamed_2,(__unnamed_3 - __unnamed_2)
__unnamed_2:
        /* <DEDUP_REMOVED lines=26> */
	.type		__unnamed_3,@object
	.size		__unnamed_3,(.L_3 - __unnamed_3)
__unnamed_3:
        /* <DEDUP_REMOVED lines=42> */
        /*0696*/ 	.byte	0x43, 0x3c, 0x30, 0x3e, 0x3e, 0x3e, 0x3e, 0x5d, 0x00
.L_3:


//--------------------- .nv.shared._ZN7cutlass13device_kernelINS_4gemm6kernel13GemmUniversalIN4cute5tupleIJiiiiEEENS1_10collective13CollectiveMmaINS1_35MainloopSm100TmaUmmaWarpSpecializedILi2ELi2ELi2ENS5_IJNS4_1CILi1EEESB_SB_EEEEENS5_IJNSA_ILi128EEENSA_ILi256EEENSA_ILi32EEEEEEaNS5_IJlSB_lEEEaSI_NS4_8TiledMMAINS4_8MMA_AtomIJNS4_15SM100_MMA_S8_SSIaaiLi128ELi256ELNS4_4UMMA5MajorE0ELSN_0ELNSM_8SaturateE0EEEEEENS4_6LayoutISC_NS5_IJNSA_ILi0EEESS_SS_EEEEENS5_IJNS4_10UnderscoreESV_SV_EEEEENS4_13SM90_TMA_LOADENS4_14ComposedLayoutINS4_7SwizzleILi1ELi4ELi3EEENS4_18smem_ptr_flag_bitsILi8EEENSR_INS5_IJNSA_ILi8EEESG_EEENS5_IJSG_SB_EEEEEEEvNS4_8identityESY_S18_vS19_EENS_8epilogue10collective18CollectiveEpilogueINS1B_23Sm100TmaWarpSpecializedILi4ELi2ELi64ELb0ELb0EEEJSH_NS5_IJNSR_ISE_SB_EENSR_INSA_ILi64EEESB_EEEEEaSI_aSI_NS1B_6fusion15FusionCallbacksIS1F_NS1K_17LinearCombinationIaiaiLNS_15FloatRoundStyleE2EEESH_S1J_JEEENS4_5SM1004TMEM4LOAD26SM100_TMEM_LOAD_32dp32b64xESY_NSZ_INS10_ILi2ELi4ELi3EEES13_NSR_INS5_IJS14_S1H_EEENS5_IJS1H_SB_EEEEEEENS4_39AutoVectorizingCopyWithAssumedAlignmentILi128EEENS4_14SM90_TMA_STOREES1Y_S20_S20_EEEvvEEEEvNT_6ParamsE --------------------------
	.section	.nv.shared._ZN7cutlass13device_kernelINS_4gemm6kernel13GemmUniversalIN4cute5tupleIJiiiiEEENS1_10collective13CollectiveMmaINS1_35MainloopSm100TmaUmmaWarpSpecializedILi2ELi2ELi2ENS5_IJNS4_1CILi1EEESB_SB_EEEEENS5_IJNSA_ILi128EEENSA_ILi256EEENSA_ILi32EEEEEEaNS5_IJlSB_lEEEaSI_NS4_8TiledMMAINS4_8MMA_AtomIJNS4_15SM100_MMA_S8_SSIaaiLi128ELi256ELNS4_4UMMA5MajorE0ELSN_0ELNSM_8SaturateE0EEEEEENS4_6LayoutISC_NS5_IJNSA_ILi0EEESS_SS_EEEEENS5_IJNS4_10UnderscoreESV_SV_EEEEENS4_13SM90_TMA_LOADENS4_14ComposedLayoutINS4_7SwizzleILi1ELi4ELi3EEENS4_18smem_ptr_flag_bitsILi8EEENSR_INS5_IJNSA_ILi8EEESG_EEENS5_IJSG_SB_EEEEEEEvNS4_8identityESY_S18_vS19_EENS_8epilogue10collective18CollectiveEpilogueINS1B_23Sm100TmaWarpSpecializedILi4ELi2ELi64ELb0ELb0EEEJSH_NS5_IJNSR_ISE_SB_EENSR_INSA_ILi64EEESB_EEEEEaSI_aSI_NS1B_6fusion15FusionCallbacksIS1F_NS1K_17LinearCombinationIaiaiLNS_15FloatRoundStyleE2EEESH_S1J_JEEENS4_5SM1004TMEM4LOAD26SM100_TMEM_LOAD_32dp32b64xESY_NSZ_INS10_ILi2ELi4ELi3EEES13_NSR_INS5_IJS14_S1H_EEENS5_IJS1H_SB_EEEEEEENS4_39AutoVectorizingCopyWithAssumedAlignmentILi128EEENS4_14SM90_TMA_STOREES1Y_S20_S20_EEEvvEEEEvNT_6ParamsE,"aw",@nobits
	.sectionflags	@""
	.align	16
	.zero		1024


//--------------------- .nv.shared.reserved.0     --------------------------
	.section	.nv.shared.reserved.0,"aw",@nobits
	.weak		__nv_reservedSMEM_offset_0_alias
	.size		__nv_reservedSMEM_offset_0_alias, 0, 64
	.other		__nv_reservedSMEM_offset_0_alias,@"STO_CUDA_RESERVED_SHARED STV_DEFAULT"
__nv_reservedSMEM_offset_0_alias:
	.zero		0
.nv.shared.reserved.0:
	.zero		64
	.weak		__nv_reservedSMEM_tcgen05_partition
	.type		__nv_reservedSMEM_tcgen05_partition,@object
	.size		__nv_reservedSMEM_tcgen05_partition,(.L_0 - __nv_reservedSMEM_tcgen05_partition)
__nv_reservedSMEM_tcgen05_partition:
	.zero		32
.L_0:


//--------------------- .nv.global                --------------------------
	.section	.nv.global,"aw",@nobits
.nv.global:
	.type		_ZN40_INTERNAL_91deeaef_4_k_cu_d56b7044_212484cute1_E,@object
	.size		_ZN40_INTERNAL_91deeaef_4_k_cu_d56b7044_212484cute1_E,(_ZN40_INTERNAL_91deeaef_4_k_cu_d56b7044_212484cuda3std3__45__cpo6cbeginE - _ZN40_INTERNAL_91deeaef_4_k_cu_d56b7044_212484cute1_E)
_ZN40_INTERNAL_91deeaef_4_k_cu_d56b7044_212484cute1_E:
	.zero		1
	.type		_ZN40_INTERNAL_91deeaef_4_k_cu_d56b7044_212484cuda3std3__45__cpo6cbeginE,@object
	.size		_ZN40_INTERNAL_91deeaef_4_k_cu_d56b7044_212484cuda3std3__45__cpo6cbeginE,(_ZN40_INTERNAL_91deeaef_4_k_cu_d56b7044_212484cuda3std3__48in_placeE - _ZN40_INTERNAL_91deeaef_4_k_cu_d56b7044_212484cuda3std3__45__cpo6cbeginE)
_ZN40_INTERNAL_91deeaef_4_k_cu_d56b7044_212484cuda3std3__45__cpo6cbeginE:
	.zero		1
	.type		_ZN40_INTERNAL_91deeaef_4_k_cu_d56b7044_212484cuda3std3__48in_placeE,@object
	.size		_ZN40_INTERNAL_91deeaef_4_k_cu_d56b7044_212484cuda3std3__48in_placeE,(_ZN40_INTERNAL_91deeaef_4_k_cu_d56b7044_212484cuda3std6ranges3__45__cpo9iter_moveE - _ZN40_INTERNAL_91deeaef_4_k_cu_d56b7044_212484cuda3std3__48in_placeE)
_ZN40_INTERNAL_91deeaef_4_k_cu_d56b7044_212484cuda3std3__48in_placeE:
	.zero		1
	.type		_ZN40_INTERNAL_91deeaef_4_k_cu_d56b7044_212484cuda3std6ranges3__45__cpo9iter_moveE,@object
	.size		_ZN40_INTERNAL_91deeaef_4_k_cu_d56b7044_212484cuda3std6ranges3__45__cpo9iter_moveE,(_ZN40_INTERNAL_91deeaef_4_k_cu_d56b7044_212484cuda3std3__45__cpo5beginE - _ZN40_INTERNAL_91deeaef_4_k_cu_d56b7044_212484cuda3std6ranges3__45__cpo9iter_moveE)
_ZN40_INTERNAL_91deeaef_4_k_cu_d56b7044_212484cuda3std6ranges3__45__cpo9iter_moveE:
	.zero		1
	.type		_ZN40_INTERNAL_91deeaef_4_k_cu_d56b7044_212484cuda3std3__45__cpo5beginE,@object
	.size		_ZN40_INTERNAL_91deeaef_4_k_cu_d56b7044_212484cuda3std3__45__cpo5beginE,(_ZN40_INTERNAL_91deeaef_4_k_cu_d56b7044_212484cuda3std3__442_GLOBAL__N__91deeaef_4_k_cu_d56b7044_212486ignoreE - _ZN40_INTERNAL_91deeaef_4_k_cu_d56b7044_212484cuda3std3__45__cpo5beginE)
_ZN40_INTERNAL_91deeaef_4_k_cu_d56b7044_212484cuda3std3__45__cpo5beginE:
	.zero		1
	.type		_ZN40_INTERNAL_91deeaef_4_k_cu_d56b7044_212484cuda3std3__442_GLOBAL__N__91deeaef_4_k_cu_d56b7044_212486ignoreE,@object
	.size		_ZN40_INTERNAL_91deeaef_4_k_cu_d56b7044_212484cuda3std3__442_GLOBAL__N__91deeaef_4_k_cu_d56b7044_212486ignoreE,(_ZN40_INTERNAL_91deeaef_4_k_cu_d56b7044_212484cute7productE - _ZN40_INTERNAL_91deeaef_4_k_cu_d56b7044_212484cuda3std3__442_GLOBAL__N__91deeaef_4_k_cu_d56b7044_212486ignoreE)
_ZN40_INTERNAL_91deeaef_4_k_cu_d56b7044_212484cuda3std3__442_GLOBAL__N__91deeaef_4_k_cu_d56b7044_212486ignoreE:
	.zero		1
	.type		_ZN40_INTERNAL_91deeaef_4_k_cu_d56b7044_212484cute7productE,@object
	.size		_ZN40_INTERNAL_91deeaef_4_k_cu_d56b7044_212484cute7productE,(_ZN40_INTERNAL_91deeaef_4_k_cu_d56b7044_212484cuda3std3__45__cpo3endE - _ZN40_INTERNAL_91deeaef_4_k_cu_d56b7044_212484cute7productE)
_ZN40_INTERNAL_91deeaef_4_k_cu_d56b7044_212484cute7productE:
	.zero		1
	.type		_ZN40_INTERNAL_91deeaef_4_k_cu_d56b7044_212484cuda3std3__45__cpo3endE,@object
	.size		_ZN40_INTERNAL_91deeaef_4_k_cu_d56b7044_212484cuda3std3__45__cpo3endE,(_ZN40_INTERNAL_91deeaef_4_k_cu_d56b7044_212484cuda3std3__419piecewise_constructE - _ZN40_INTERNAL_91deeaef_4_k_cu_d56b7044_212484cuda3std3__45__cpo3endE)
_ZN40_INTERNAL_91deeaef_4_k_cu_d56b7044_212484cuda3std3__45__cpo3endE:
	.zero		1
	.type		_ZN40_INTERNAL_91deeaef_4_k_cu_d56b7044_212484cuda3std3__419piecewise_constructE,@object
	.size		_ZN40_INTERNAL_91deeaef_4_k_cu_d56b7044_212484cuda3std3__419piecewise_constructE,(_ZN40_INTERNAL_91deeaef_4_k_cu_d56b7044_212484cuda3std3__45__cpo4cendE - _ZN40_INTERNAL_91deeaef_4_k_cu_d56b7044_212484cuda3std3__419piecewise_constructE)
_ZN40_INTERNAL_91deeaef_4_k_cu_d56b7044_212484cuda3std3__419piecewise_constructE:
	.zero		1
	.type		_ZN40_INTERNAL_91deeaef_4_k_cu_d56b7044_212484cuda3std3__45__cpo4cendE,@object
	.size		_ZN40_INTERNAL_91deeaef_4_k_cu_d56b7044_212484cuda3std3__45__cpo4cendE,(_ZN40_INTERNAL_91deeaef_4_k_cu_d56b7044_212484cuda3std6ranges3__45__cpo4swapE - _ZN40_INTERNAL_91deeaef_4_k_cu_d56b7044_212484cuda3std3__45__cpo4cendE)
_ZN40_INTERNAL_91deeaef_4_k_cu_d56b7044_212484cuda3std3__45__cpo4cendE:
	.zero		1
	.type		_ZN40_INTERNAL_91deeaef_4_k_cu_d56b7044_212484cuda3std6ranges3__45__cpo4swapE,@object
	.size		_ZN40_INTERNAL_91deeaef_4_k_cu_d56b7044_212484cuda3std6ranges3__45__cpo4swapE,(.L_11 - _ZN40_INTERNAL_91deeaef_4_k_cu_d56b7044_212484cuda3std6ranges3__45__cpo4swapE)
_ZN40_INTERNAL_91deeaef_4_k_cu_d56b7044_212484cuda3std6ranges3__45__cpo4swapE:
	.zero		1
.L_11:


//--------------------- .nv.constant0._ZN7cutlass13device_kernelINS_4gemm6kernel13GemmUniversalIN4cute5tupleIJiiiiEEENS1_10collective13CollectiveMmaINS1_35MainloopSm100TmaUmmaWarpSpecializedILi2ELi2ELi2ENS5_IJNS4_1CILi1EEESB_SB_EEEEENS5_IJNSA_ILi128EEENSA_ILi256EEENSA_ILi32EEEEEEaNS5_IJlSB_lEEEaSI_NS4_8TiledMMAINS4_8MMA_AtomIJNS4_15SM100_MMA_S8_SSIaaiLi128ELi256ELNS4_4UMMA5MajorE0ELSN_0ELNSM_8SaturateE0EEEEEENS4_6LayoutISC_NS5_IJNSA_ILi0EEESS_SS_EEEEENS5_IJNS4_10UnderscoreESV_SV_EEEEENS4_13SM90_TMA_LOADENS4_14ComposedLayoutINS4_7SwizzleILi1ELi4ELi3EEENS4_18smem_ptr_flag_bitsILi8EEENSR_INS5_IJNSA_ILi8EEESG_EEENS5_IJSG_SB_EEEEEEEvNS4_8identityESY_S18_vS19_EENS_8epilogue10collective18CollectiveEpilogueINS1B_23Sm100TmaWarpSpecializedILi4ELi2ELi64ELb0ELb0EEEJSH_NS5_IJNSR_ISE_SB_EENSR_INSA_ILi64EEESB_EEEEEaSI_aSI_NS1B_6fusion15FusionCallbacksIS1F_NS1K_17LinearCombinationIaiaiLNS_15FloatRoundStyleE2EEESH_S1J_JEEENS4_5SM1004TMEM4LOAD26SM100_TMEM_LOAD_32dp32b64xESY_NSZ_INS10_ILi2ELi4ELi3EEES13_NSR_INS5_IJS14_S1H_EEENS5_IJS1H_SB_EEEEEEENS4_39AutoVectorizingCopyWithAssumedAlignmentILi128EEENS4_14SM90_TMA_STOREES1Y_S20_S20_EEEvvEEEEvNT_6ParamsE --------------------------
	.section	.nv.constant0._ZN7cutlass13device_kernelINS_4gemm6kernel13GemmUniversalIN4cute5tupleIJiiiiEEENS1_10collective13CollectiveMmaINS1_35MainloopSm100TmaUmmaWarpSpecializedILi2ELi2ELi2ENS5_IJNS4_1CILi1EEESB_SB_EEEEENS5_IJNSA_ILi128EEENSA_ILi256EEENSA_ILi32EEEEEEaNS5_IJlSB_lEEEaSI_NS4_8TiledMMAINS4_8MMA_AtomIJNS4_15SM100_MMA_S8_SSIaaiLi128ELi256ELNS4_4UMMA5MajorE0ELSN_0ELNSM_8SaturateE0EEEEEENS4_6LayoutISC_NS5_IJNSA_ILi0EEESS_SS_EEEEENS5_IJNS4_10UnderscoreESV_SV_EEEEENS4_13SM90_TMA_LOADENS4_14ComposedLayoutINS4_7SwizzleILi1ELi4ELi3EEENS4_18smem_ptr_flag_bitsILi8EEENSR_INS5_IJNSA_ILi8EEESG_EEENS5_IJSG_SB_EEEEEEEvNS4_8identityESY_S18_vS19_EENS_8epilogue10collective18CollectiveEpilogueINS1B_23Sm100TmaWarpSpecializedILi4ELi2ELi64ELb0ELb0EEEJSH_NS5_IJNSR_ISE_SB_EENSR_INSA_ILi64EEESB_EEEEEaSI_aSI_NS1B_6fusion15FusionCallbacksIS1F_NS1K_17LinearCombinationIaiaiLNS_15FloatRoundStyleE2EEESH_S1J_JEEENS4_5SM1004TMEM4LOAD26SM100_TMEM_LOAD_32dp32b64xESY_NSZ_INS10_ILi2ELi4ELi3EEES13_NSR_INS5_IJS14_S1H_EEENS5_IJS1H_SB_EEEEEEENS4_39AutoVectorizingCopyWithAssumedAlignmentILi128EEENS4_14SM90_TMA_STOREES1Y_S20_S20_EEEvvEEEEvNT_6ParamsE,"a",@progbits
	.sectionflags	@""
	.align	4
.nv.constant0._ZN7cutlass13device_kernelINS_4gemm6kernel13GemmUniversalIN4cute5tupleIJiiiiEEENS1_10collective13CollectiveMmaINS1_35MainloopSm100TmaUmmaWarpSpecializedILi2ELi2ELi2ENS5_IJNS4_1CILi1EEESB_SB_EEEEENS5_IJNSA_ILi128EEENSA_ILi256EEENSA_ILi32EEEEEEaNS5_IJlSB_lEEEaSI_NS4_8TiledMMAINS4_8MMA_AtomIJNS4_15SM100_MMA_S8_SSIaaiLi128ELi256ELNS4_4UMMA5MajorE0ELSN_0ELNSM_8SaturateE0EEEEEENS4_6LayoutISC_NS5_IJNSA_ILi0EEESS_SS_EEEEENS5_IJNS4_10UnderscoreESV_SV_EEEEENS4_13SM90_TMA_LOADENS4_14ComposedLayoutINS4_7SwizzleILi1ELi4ELi3EEENS4_18smem_ptr_flag_bitsILi8EEENSR_INS5_IJNSA_ILi8EEESG_EEENS5_IJSG_SB_EEEEEEEvNS4_8identityESY_S18_vS19_EENS_8epilogue10collective18CollectiveEpilogueINS1B_23Sm100TmaWarpSpecializedILi4ELi2ELi64ELb0ELb0EEEJSH_NS5_IJNSR_ISE_SB_EENSR_INSA_ILi64EEESB_EEEEEaSI_aSI_NS1B_6fusion15FusionCallbacksIS1F_NS1K_17LinearCombinationIaiaiLNS_15FloatRoundStyleE2EEESH_S1J_JEEENS4_5SM1004TMEM4LOAD26SM100_TMEM_LOAD_32dp32b64xESY_NSZ_INS10_ILi2ELi4ELi3EEES13_NSR_INS5_IJS14_S1H_EEENS5_IJS1H_SB_EEEEEEENS4_39AutoVectorizingCopyWithAssumedAlignmentILi128EEENS4_14SM90_TMA_STOREES1Y_S20_S20_EEEvvEEEEvNT_6ParamsE:
	.zero		2944


//--------------------- SYMBOLS --------------------------

	.type		.nv.reservedSmem.offset0,@object
	.size		.nv.reservedSmem.offset0,0x4
	.type		.nv.reservedSmem.cap,@object
	.size		.nv.reservedSmem.cap,0x4
	.type		__assertfail,@function
